// auto-generated by cutlass_sweep.gemm — config: {"arch": "sm_100", "cluster_m": 1, "cluster_n": 1, "dtype": "tf32", "dtype_b": "tf32", "layout": "nt", "stages": 0, "tile_k": 32, "tile_m": 128, "tile_n": 128}
#include "cutlass/cutlass.h"
#include "cutlass/gemm/collective/collective_builder.hpp"
#include "cutlass/gemm/device/gemm_universal_adapter.h"
#include "cutlass/gemm/kernel/gemm_universal.hpp"
#include "cutlass/epilogue/collective/collective_builder.hpp"

using ElemA = cutlass::tfloat32_t;
using ElemB = cutlass::tfloat32_t;
using ElemCD = cutlass::tfloat32_t;
using Acc  = float;
using TileShape    = cute::Shape<cute::_128, cute::_128, cute::_32>;
using ClusterShape = cute::Shape<cute::_1, cute::_1, cute::_1>;

using CollectiveEpilogue = typename cutlass::epilogue::collective::CollectiveBuilder<
    cutlass::arch::Sm100, cutlass::arch::OpClassTensorOp,
    TileShape, ClusterShape,
    cutlass::epilogue::collective::EpilogueTileAuto,
    Acc, Acc,
    ElemCD, cutlass::layout::RowMajor, 128 / cutlass::sizeof_bits<ElemCD>::value,
    ElemCD, cutlass::layout::RowMajor, 128 / cutlass::sizeof_bits<ElemCD>::value,
    cutlass::epilogue::collective::EpilogueScheduleAuto
  >::CollectiveOp;

using CollectiveMainloop = typename cutlass::gemm::collective::CollectiveBuilder<
    cutlass::arch::Sm100, cutlass::arch::OpClassTensorOp,
    ElemA, cutlass::layout::RowMajor, 128 / cutlass::sizeof_bits<ElemA>::value,
    ElemB, cutlass::layout::ColumnMajor, 128 / cutlass::sizeof_bits<ElemB>::value,
    Acc,
    TileShape, ClusterShape,
    cutlass::gemm::collective::StageCountAutoCarveout<static_cast<int>(sizeof(typename CollectiveEpilogue::SharedStorage))>,
    cutlass::gemm::collective::KernelScheduleAuto
  >::CollectiveOp;

using GemmKernel = cutlass::gemm::kernel::GemmUniversal<
    cute::Shape<int,int,int,int>,
    CollectiveMainloop,
    CollectiveEpilogue
>;
using Gemm = cutlass::gemm::device::GemmUniversalAdapter<GemmKernel>;

// Force the device kernel symbol into the cubin without needing a host main.
auto* _anchor = &cutlass::device_kernel<GemmKernel>;


// ===== COMPILED SASS (sm_100a) =====

	.target	sm_100a

	.elftype	@"ET_EXEC"


//--------------------- .note.nv.tkinfo           --------------------------
	.section	.note.nv.tkinfo,"",@"SHT_NOTE"
	.sectionflags	@"SHF_NOTE_NV_TKINFO"
	.tkinfo
        /*0018*/ 	.word	0x00000002
        /*0030*/ 	.string	""
        /*0030*/ 	.string	"ptxas"
        /*0030*/ 	.string	"Cuda compilation tools, release 13.0, V13.0.88"
        /*0030*/ 	.string	"Build cuda_13.0.r13.0/compiler.36424714_0"
        /*0030*/ 	.string	"-arch sm_100a -m 64 "



//--------------------- .note.nv.cuinfo           --------------------------
	.section	.note.nv.cuinfo,"",@"SHT_NOTE"
	.sectionflags	@"SHF_NOTE_NV_CUINFO"
        /*0018*/ 	.short	0x0002
        /*001a*/ 	.short	0x0064
        /*001c*/ 	.short	0x0082
	.zero		2


//--------------------- .nv.info                  --------------------------
	.section	.nv.info,"",@"SHT_CUDA_INFO"
	.align	4


	//----- nvinfo : EIATTR_REGCOUNT
	.align		4
        /*0000*/ 	.byte	0x04, 0x2f
        /*0002*/ 	.short	(.L_19 - .L_18)
	.align		4
.L_18:
        /*0004*/ 	.word	index@(_ZN7cutlass13device_kernelINS_4gemm6kernel13GemmUniversalIN4cute5tupleIJiiiiEEENS1_10collective13CollectiveMmaINS1_35MainloopSm100TmaUmmaWarpSpecializedILi6ELi2ELi4ENS5_IJNS4_1CILi1EEESB_SB_EEEEENS5_IJNSA_ILi128EEESE_NSA_ILi32EEEEEENS_10tfloat32_tENS5_IJlSB_lEEESH_SI_NS4_8TiledMMAINS4_8MMA_AtomIJNS4_17SM100_MMA_TF32_SSISH_SH_fLi128ELi128ELNS4_4UMMA5MajorE0ELSN_0ELNSM_7ScaleInE0ELSO_0EEEEEENS4_6LayoutISC_NS5_IJNSA_ILi0EEESS_SS_EEEEENS5_IJNS4_10UnderscoreESV_SV_EEEEENS4_13SM90_TMA_LOADENS4_14ComposedLayoutINS4_7SwizzleILi3ELi4ELi3EEENS4_18smem_ptr_flag_bitsILi32EEENSR_INS5_IJNSA_ILi8EEESF_EEENS5_IJSF_SB_EEEEEEEvNS4_8identityESY_S18_vS19_EENS_8epilogue10collective18CollectiveEpilogueINS1B_23Sm100TmaWarpSpecializedILi4ELi2ELi16ELb1ELb0EEEJSG_NS5_IJNSR_ISE_SB_EENSR_INSA_ILi16EEESB_EEEEESH_SI_SH_SI_NS1B_6fusion15FusionCallbacksIS1F_NS1K_17LinearCombinationISH_fSH_fLNS_15FloatRoundStyleE2EEESG_S1J_JEEENS4_5SM1004TMEM4LOAD26SM100_TMEM_LOAD_32dp32b16xESY_NSZ_INS10_ILi2ELi4ELi3EEES13_NSR_INS5_IJS14_S1H_EEENS5_IJS1H_SB_EEEEEEENS4_39AutoVectorizingCopyWithAssumedAlignmentILi128EEENS4_14SM90_TMA_STOREES1Y_S20_S20_EEEvvEEEEvNT_6ParamsE)
        /*0008*/ 	.word	0x00000060


	//----- nvinfo : EIATTR_FRAME_SIZE
	.align		4
.L_19:
        /*000c*/ 	.byte	0x04, 0x11
        /*000e*/ 	.short	(.L_21 - .L_20)
	.align		4
.L_20:
        /*0010*/ 	.word	index@($__internal_2_$__cuda_sm10x_tcgen05_guardrail_trap_unallocated_columns_being_dealloced)
        /*0014*/ 	.word	0x00000000


	//----- nvinfo : EIATTR_FRAME_SIZE
	.align		4
.L_21:
        /*0018*/ 	.byte	0x04, 0x11
        /*001a*/ 	.short	(.L_23 - .L_22)
	.align		4
.L_22:
        /*001c*/ 	.word	index@($__internal_1_$__cuda_sm10x_tcgen05_guardrail_trap_phase_invalid_during_alloc)
        /*0020*/ 	.word	0x00000000


	//----- nvinfo : EIATTR_FRAME_SIZE
	.align		4
.L_23:
        /*0024*/ 	.byte	0x04, 0x11
        /*0026*/ 	.short	(.L_25 - .L_24)
	.align		4
.L_24:
        /*0028*/ 	.word	index@($__internal_0_$__cuda_sm10x_tcgen05_guardrail_trap_col_being_dealloced_not_returned_by_alloc)
        /*002c*/ 	.word	0x00000000


	//----- nvinfo : EIATTR_FRAME_SIZE
	.align		4
.L_25:
        /*0030*/ 	.byte	0x04, 0x11
        /*0032*/ 	.short	(.L_27 - .L_26)
	.align		4
.L_26:
        /*0034*/ 	.word	index@(_ZN7cutlass13device_kernelINS_4gemm6kernel13GemmUniversalIN4cute5tupleIJiiiiEEENS1_10collective13CollectiveMmaINS1_35MainloopSm100TmaUmmaWarpSpecializedILi6ELi2ELi4ENS5_IJNS4_1CILi1EEESB_SB_EEEEENS5_IJNSA_ILi128EEESE_NSA_ILi32EEEEEENS_10tfloat32_tENS5_IJlSB_lEEESH_SI_NS4_8TiledMMAINS4_8MMA_AtomIJNS4_17SM100_MMA_TF32_SSISH_SH_fLi128ELi128ELNS4_4UMMA5MajorE0ELSN_0ELNSM_7ScaleInE0ELSO_0EEEEEENS4_6LayoutISC_NS5_IJNSA_ILi0EEESS_SS_EEEEENS5_IJNS4_10UnderscoreESV_SV_EEEEENS4_13SM90_TMA_LOADENS4_14ComposedLayoutINS4_7SwizzleILi3ELi4ELi3EEENS4_18smem_ptr_flag_bitsILi32EEENSR_INS5_IJNSA_ILi8EEESF_EEENS5_IJSF_SB_EEEEEEEvNS4_8identityESY_S18_vS19_EENS_8epilogue10collective18CollectiveEpilogueINS1B_23Sm100TmaWarpSpecializedILi4ELi2ELi16ELb1ELb0EEEJSG_NS5_IJNSR_ISE_SB_EENSR_INSA_ILi16EEESB_EEEEESH_SI_SH_SI_NS1B_6fusion15FusionCallbacksIS1F_NS1K_17LinearCombinationISH_fSH_fLNS_15FloatRoundStyleE2EEESG_S1J_JEEENS4_5SM1004TMEM4LOAD26SM100_TMEM_LOAD_32dp32b16xESY_NSZ_INS10_ILi2ELi4ELi3EEES13_NSR_INS5_IJS14_S1H_EEENS5_IJS1H_SB_EEEEEEENS4_39AutoVectorizingCopyWithAssumedAlignmentILi128EEENS4_14SM90_TMA_STOREES1Y_S20_S20_EEEvvEEEEvNT_6ParamsE)
        /*0038*/ 	.word	0x00000000


	//----- nvinfo : EIATTR_MIN_STACK_SIZE
	.align		4
.L_27:
        /*003c*/ 	.byte	0x04, 0x12
        /*003e*/ 	.short	(.L_29 - .L_28)
	.align		4
.L_28:
        /*0040*/ 	.word	index@(_ZN7cutlass13device_kernelINS_4gemm6kernel13GemmUniversalIN4cute5tupleIJiiiiEEENS1_10collective13CollectiveMmaINS1_35MainloopSm100TmaUmmaWarpSpecializedILi6ELi2ELi4ENS5_IJNS4_1CILi1EEESB_SB_EEEEENS5_IJNSA_ILi128EEESE_NSA_ILi32EEEEEENS_10tfloat32_tENS5_IJlSB_lEEESH_SI_NS4_8TiledMMAINS4_8MMA_AtomIJNS4_17SM100_MMA_TF32_SSISH_SH_fLi128ELi128ELNS4_4UMMA5MajorE0ELSN_0ELNSM_7ScaleInE0ELSO_0EEEEEENS4_6LayoutISC_NS5_IJNSA_ILi0EEESS_SS_EEEEENS5_IJNS4_10UnderscoreESV_SV_EEEEENS4_13SM90_TMA_LOADENS4_14ComposedLayoutINS4_7SwizzleILi3ELi4ELi3EEENS4_18smem_ptr_flag_bitsILi32EEENSR_INS5_IJNSA_ILi8EEESF_EEENS5_IJSF_SB_EEEEEEEvNS4_8identityESY_S18_vS19_EENS_8epilogue10collective18CollectiveEpilogueINS1B_23Sm100TmaWarpSpecializedILi4ELi2ELi16ELb1ELb0EEEJSG_NS5_IJNSR_ISE_SB_EENSR_INSA_ILi16EEESB_EEEEESH_SI_SH_SI_NS1B_6fusion15FusionCallbacksIS1F_NS1K_17LinearCombinationISH_fSH_fLNS_15FloatRoundStyleE2EEESG_S1J_JEEENS4_5SM1004TMEM4LOAD26SM100_TMEM_LOAD_32dp32b16xESY_NSZ_INS10_ILi2ELi4ELi3EEES13_NSR_INS5_IJS14_S1H_EEENS5_IJS1H_SB_EEEEEEENS4_39AutoVectorizingCopyWithAssumedAlignmentILi128EEENS4_14SM90_TMA_STOREES1Y_S20_S20_EEEvvEEEEvNT_6ParamsE)
        /*0044*/ 	.word	0x00000000
.L_29:


//--------------------- .nv.compat                --------------------------
	.section	.nv.compat,"",@"SHT_CUDA_COMPAT_INFO"
	.align	4
        /*0000*/ 	.byte	0x02, 0x09, 0x01, 0x00, 0x02, 0x02, 0x02, 0x00, 0x02, 0x05, 0x05, 0x00, 0x03, 0x07, 0x01, 0x01
        /*0010*/ 	.byte	0x02, 0x03, 0x01, 0x00, 0x02, 0x06, 0x01, 0x00, 0x04, 0x0b, 0x08, 0x00, 0x09, 0x00, 0x00, 0x00
        /*0020*/ 	.byte	0x00, 0x00, 0x00, 0x00


//--------------------- .nv.info._ZN7cutlass13device_kernelINS_4gemm6kernel13GemmUniversalIN4cute5tupleIJiiiiEEENS1_10collective13CollectiveMmaINS1_35MainloopSm100TmaUmmaWarpSpecializedILi6ELi2ELi4ENS5_IJNS4_1CILi1EEESB_SB_EEEEENS5_IJNSA_ILi128EEESE_NSA_ILi32EEEEEENS_10tfloat32_tENS5_IJlSB_lEEESH_SI_NS4_8TiledMMAINS4_8MMA_AtomIJNS4_17SM100_MMA_TF32_SSISH_SH_fLi128ELi128ELNS4_4UMMA5MajorE0ELSN_0ELNSM_7ScaleInE0ELSO_0EEEEEENS4_6LayoutISC_NS5_IJNSA_ILi0EEESS_SS_EEEEENS5_IJNS4_10UnderscoreESV_SV_EEEEENS4_13SM90_TMA_LOADENS4_14ComposedLayoutINS4_7SwizzleILi3ELi4ELi3EEENS4_18smem_ptr_flag_bitsILi32EEENSR_INS5_IJNSA_ILi8EEESF_EEENS5_IJSF_SB_EEEEEEEvNS4_8identityESY_S18_vS19_EENS_8epilogue10collective18CollectiveEpilogueINS1B_23Sm100TmaWarpSpecializedILi4ELi2ELi16ELb1ELb0EEEJSG_NS5_IJNSR_ISE_SB_EENSR_INSA_ILi16EEESB_EEEEESH_SI_SH_SI_NS1B_6fusion15FusionCallbacksIS1F_NS1K_17LinearCombinationISH_fSH_fLNS_15FloatRoundStyleE2EEESG_S1J_JEEENS4_5SM1004TMEM4LOAD26SM100_TMEM_LOAD_32dp32b16xESY_NSZ_INS10_ILi2ELi4ELi3EEES13_NSR_INS5_IJS14_S1H_EEENS5_IJS1H_SB_EEEEEEENS4_39AutoVectorizingCopyWithAssumedAlignmentILi128EEENS4_14SM90_TMA_STOREES1Y_S20_S20_EEEvvEEEEvNT_6ParamsE --------------------------
	.section	.nv.info._ZN7cutlass13device_kernelINS_4gemm6kernel13GemmUniversalIN4cute5tupleIJiiiiEEENS1_10collective13CollectiveMmaINS1_35MainloopSm100TmaUmmaWarpSpecializedILi6ELi2ELi4ENS5_IJNS4_1CILi1EEESB_SB_EEEEENS5_IJNSA_ILi128EEESE_NSA_ILi32EEEEEENS_10tfloat32_tENS5_IJlSB_lEEESH_SI_NS4_8TiledMMAINS4_8MMA_AtomIJNS4_17SM100_MMA_TF32_SSISH_SH_fLi128ELi128ELNS4_4UMMA5MajorE0ELSN_0ELNSM_7ScaleInE0ELSO_0EEEEEENS4_6LayoutISC_NS5_IJNSA_ILi0EEESS_SS_EEEEENS5_IJNS4_10UnderscoreESV_SV_EEEEENS4_13SM90_TMA_LOADENS4_14ComposedLayoutINS4_7SwizzleILi3ELi4ELi3EEENS4_18smem_ptr_flag_bitsILi32EEENSR_INS5_IJNSA_ILi8EEESF_EEENS5_IJSF_SB_EEEEEEEvNS4_8identityESY_S18_vS19_EENS_8epilogue10collective18CollectiveEpilogueINS1B_23Sm100TmaWarpSpecializedILi4ELi2ELi16ELb1ELb0EEEJSG_NS5_IJNSR_ISE_SB_EENSR_INSA_ILi16EEESB_EEEEESH_SI_SH_SI_NS1B_6fusion15FusionCallbacksIS1F_NS1K_17LinearCombinationISH_fSH_fLNS_15FloatRoundStyleE2EEESG_S1J_JEEENS4_5SM1004TMEM4LOAD26SM100_TMEM_LOAD_32dp32b16xESY_NSZ_INS10_ILi2ELi4ELi3EEES13_NSR_INS5_IJS14_S1H_EEENS5_IJS1H_SB_EEEEEEENS4_39AutoVectorizingCopyWithAssumedAlignmentILi128EEENS4_14SM90_TMA_STOREES1Y_S20_S20_EEEvvEEEEvNT_6ParamsE,"",@"SHT_CUDA_INFO"
	.sectionflags	@""
	.align	4


	//----- nvinfo : EIATTR_CUDA_API_VERSION
	.align		4
        /*0000*/ 	.byte	0x04, 0x37
        /*0002*/ 	.short	(.L_31 - .L_30)
.L_30:
        /*0004*/ 	.word	0x00000082


	//----- nvinfo : EIATTR_KPARAM_INFO
	.align		4
.L_31:
        /*0008*/ 	.byte	0x04, 0x17
        /*000a*/ 	.short	(.L_33 - .L_32)
.L_32:
        /*000c*/ 	.word	0x00000000
        /*0010*/ 	.short	0x0000
        /*0012*/ 	.short	0x0000
        /*0014*/ 	.byte	0x00, 0xf0, 0x01, 0x20


	//----- nvinfo : EIATTR_AT_ENTRY_FRAGMENTS
	.align		4
.L_33:
        /*0018*/ 	.byte	0x04, 0x4f
        /*001a*/ 	.short	(.L_35 - .L_34)


	//   ....[0]....
.L_34:
        /*001c*/ 	.word	0x00000006


	//----- nvinfo : EIATTR_RESERVED_SMEM_USED
	.align		4
.L_35:
        /*0020*/ 	.byte	0x01, 0x41
	.zero		2


	//----- nvinfo : EIATTR_SPARSE_MMA_MASK
	.align		4
        /*0024*/ 	.byte	0x03, 0x50
        /*0026*/ 	.short	0x0000


	//----- nvinfo : EIATTR_TCGEN05_1CTA_USED
	.align		4
        /*0028*/ 	.byte	0x01, 0x51
	.zero		2


	//----- nvinfo : EIATTR_MAXREG_COUNT
	.align		4
        /*002c*/ 	.byte	0x03, 0x1b
        /*002e*/ 	.short	0x00ff


	//----- nvinfo : EIATTR_NUM_BARRIERS
	.align		4
        /*0030*/ 	.byte	0x02, 0x4c
        /*0032*/ 	.byte	0x07
	.zero		1


	//----- nvinfo : EIATTR_EXTERNS
	.align		4
        /*0034*/ 	.byte	0x04, 0x0f
        /*0036*/ 	.short	(.L_37 - .L_36)


	//   ....[0]....
	.align		4
.L_36:
        /*0038*/ 	.word	index@(__assertfail)


	//----- nvinfo : EIATTR_MERCURY_ISA_VERSION
	.align		4
.L_37:
        /*003c*/ 	.byte	0x03, 0x5f
        /*003e*/ 	.short	0x0101


	//----- nvinfo : EIATTR_INT_WARP_WIDE_INSTR_OFFSETS
	.align		4
        /*0040*/ 	.byte	0x04, 0x31
        /*0042*/ 	.short	(.L_39 - .L_38)


	//   ....[0]....
.L_38:
        /*0044*/ 	.word	0x00001e10


	//   ....[1]....
        /*0048*/ 	.word	0x00003980


	//   ....[2]....
        /*004c*/ 	.word	0x000039a0


	//   ....[3]....
        /*0050*/ 	.word	0x000039d0


	//   ....[4]....
        /*0054*/ 	.word	0x00004300


	//   ....[5]....
        /*0058*/ 	.word	0x00004370


	//   ....[6]....
        /*005c*/ 	.word	0x00004460


	//   ....[7]....
        /*0060*/ 	.word	0x000044e0


	//   ....[8]....
        /*0064*/ 	.word	0x000045d0


	//   ....[9]....
        /*0068*/ 	.word	0x00004650


	//   ....[10]....
        /*006c*/ 	.word	0x00004750


	//   ....[11]....
        /*0070*/ 	.word	0x000047e0


	//   ....[12]....
        /*0074*/ 	.word	0x000048e0


	//   ....[13]....
        /*0078*/ 	.word	0x000049c0


	//   ....[14]....
        /*007c*/ 	.word	0x00004a60


	//   ....[15]....
        /*0080*/ 	.word	0x00004b50


	//   ....[16]....
        /*0084*/ 	.word	0x00004bf0


	//   ....[17]....
        /*0088*/ 	.word	0x00004d00


	//   ....[18]....
        /*008c*/ 	.word	0x00004e60


	//   ....[19]....
        /*0090*/ 	.word	0x00004fb0


	//----- nvinfo : EIATTR_COOP_GROUP_MASK_REGIDS
	.align		4
.L_39:
        /*0094*/ 	.byte	0x04, 0x29
        /*0096*/ 	.short	(.L_41 - .L_40)


	//   ....[0]....
.L_40:
        /*0098*/ 	.word	0xffffffff


	//   ....[1]....
        /*009c*/ 	.word	0xffffffff


	//   ....[2]....
        /*00a0*/ 	.word	0xffffffff


	//   ....[3]....
        /*00a4*/ 	.word	0xffffffff


	//   ....[4]....
        /*00a8*/ 	.word	0xffffffff


	//   ....[5]....
        /*00ac*/ 	.word	0xffffffff


	//   ....[6]....
        /*00b0*/ 	.word	0xffffffff


	//   ....[7]....
        /*00b4*/ 	.word	0xffffffff


	//   ....[8]....
        /*00b8*/ 	.word	0xffffffff


	//   ....[9]....
        /*00bc*/ 	.word	0xffffffff


	//   ....[10]....
        /*00c0*/ 	.word	0xffffffff


	//   ....[11]....
        /*00c4*/ 	.word	0xffffffff


	//   ....[12]....
        /*00c8*/ 	.word	0xffffffff


	//----- nvinfo : EIATTR_COOP_GROUP_INSTR_OFFSETS
	.align		4
.L_41:
        /*00cc*/ 	.byte	0x04, 0x28
        /*00ce*/ 	.short	(.L_43 - .L_42)


	//   ....[0]....
.L_42:
        /*00d0*/ 	.word	0x00000090


	//   ....[1]....
        /*00d4*/ 	.word	0x000004d0


	//   ....[2]....
        /*00d8*/ 	.word	0x00000680


	//   ....[3]....
        /*00dc*/ 	.word	0x00000820


	//   ....[4]....
        /*00e0*/ 	.word	0x00000920


	//   ....[5]....
        /*00e4*/ 	.word	0x00000a90


	//   ....[6]....
        /*00e8*/ 	.word	0x00000c30


	//   ....[7]....
        /*00ec*/ 	.word	0x00001cf0


	//   ....[8]....
        /*00f0*/ 	.word	0x00002bf0


	//   ....[9]....
        /*00f4*/ 	.word	0x00002e00


	//   ....[10]....
        /*00f8*/ 	.word	0x00002e30


	//   ....[11]....
        /*00fc*/ 	.word	0x00003860


	//   ....[12]....
        /*0100*/ 	.word	0x00003a90


	//----- nvinfo : EIATTR_VRC_CTA_INIT_COUNT
	.align		4
.L_43:
        /*0104*/ 	.byte	0x02, 0x4a
        /*0106*/ 	.byte	0x80
	.zero		1


	//----- nvinfo : EIATTR_SYSCALL_OFFSETS
	.align		4
        /*0108*/ 	.byte	0x04, 0x46
        /*010a*/ 	.short	(.L_45 - .L_44)


	//   ....[0]....
.L_44:
        /*010c*/ 	.word	0x00005a20


	//   ....[1]....
        /*0110*/ 	.word	0x00005b10


	//   ....[2]....
        /*0114*/ 	.word	0x00006270


	//   ....[3]....
        /*0118*/ 	.word	0x00006bf0


	//   ....[4]....
        /*011c*/ 	.word	0x00007540


	//   ....[5]....
        /*0120*/ 	.word	0x00007ee0


	//   ....[6]....
        /*0124*/ 	.word	0x00008880


	//   ....[7]....
        /*0128*/ 	.word	0x00009250


	//   ....[8]....
        /*012c*/ 	.word	0x00009bf0


	//   ....[9]....
        /*0130*/ 	.word	0x0000a540


	//----- nvinfo : EIATTR_MBARRIER_INSTR_OFFSETS
	.align		4
.L_45:
        /*0134*/ 	.byte	0x04, 0x39
        /*0136*/ 	.short	(.L_47 - .L_46)


	//   ....[0]....
.L_46:
        /*0138*/ 	.word	0x000005b0
        /*013c*/ 	.word	0x000000ff
        /*0140*/ 	.word	0x00000000
        /*0144*/ 	.short	0x0100
        /*0146*/ 	.byte	0x05
	.zero		1


	//   ....[1]....
        /*0148*/ 	.word	0x000005c0
        /*014c*/ 	.word	0x000000ff
        /*0150*/ 	.word	0x00000030
        /*0154*/ 	.short	0x0100
        /*0156*/ 	.byte	0x05
	.zero		1


	//   ....[2]....
        /*0158*/ 	.word	0x000005d0
        /*015c*/ 	.word	0x000000ff
        /*0160*/ 	.word	0x00000008
        /*0164*/ 	.short	0x0100
        /*0166*/ 	.byte	0x05
	.zero		1


	//   ....[3]....
        /*0168*/ 	.word	0x000005e0
        /*016c*/ 	.word	0x000000ff
        /*0170*/ 	.word	0x00000038
        /*0174*/ 	.short	0x0100
        /*0176*/ 	.byte	0x05
	.zero		1


	//   ....[4]....
        /*0178*/ 	.word	0x000005f0
        /*017c*/ 	.word	0x000000ff
        /*0180*/ 	.word	0x00000010
        /*0184*/ 	.short	0x0100
        /*0186*/ 	.byte	0x05
	.zero		1


	//   ....[5]....
        /*0188*/ 	.word	0x00000600
        /*018c*/ 	.word	0x000000ff
        /*0190*/ 	.word	0x00000040
        /*0194*/ 	.short	0x0100
        /*0196*/ 	.byte	0x05
	.zero		1


	//   ....[6]....
        /*0198*/ 	.word	0x00000610
        /*019c*/ 	.word	0x000000ff
        /*01a0*/ 	.word	0x00000018
        /*01a4*/ 	.short	0x0100
        /*01a6*/ 	.byte	0x05
	.zero		1


	//   ....[7]....
        /*01a8*/ 	.word	0x00000620
        /*01ac*/ 	.word	0x000000ff
        /*01b0*/ 	.word	0x00000048
        /*01b4*/ 	.short	0x0100
        /*01b6*/ 	.byte	0x05
	.zero		1


	//   ....[8]....
        /*01b8*/ 	.word	0x00000630
        /*01bc*/ 	.word	0x000000ff
        /*01c0*/ 	.word	0x00000020
        /*01c4*/ 	.short	0x0100
        /*01c6*/ 	.byte	0x05
	.zero		1


	//   ....[9]....
        /*01c8*/ 	.word	0x00000640
        /*01cc*/ 	.word	0x000000ff
        /*01d0*/ 	.word	0x00000050
        /*01d4*/ 	.short	0x0100
        /*01d6*/ 	.byte	0x05
	.zero		1


	//   ....[10]....
        /*01d8*/ 	.word	0x00000650
        /*01dc*/ 	.word	0x000000ff
        /*01e0*/ 	.word	0x00000028
        /*01e4*/ 	.short	0x0100
        /*01e6*/ 	.byte	0x05
	.zero		1


	//   ....[11]....
        /*01e8*/ 	.word	0x00000660
        /*01ec*/ 	.word	0x000000ff
        /*01f0*/ 	.word	0x00000058
        /*01f4*/ 	.short	0x0100
        /*01f6*/ 	.byte	0x05
	.zero		1


	//   ....[12]....
        /*01f8*/ 	.word	0x00000790
        /*01fc*/ 	.word	0x000000ff
        /*0200*/ 	.word	0x00000060
        /*0204*/ 	.short	0x0100
        /*0206*/ 	.byte	0x07
	.zero		1


	//   ....[13]....
        /*0208*/ 	.word	0x000007a0
        /*020c*/ 	.word	0x000000ff
        /*0210*/ 	.word	0x00000080
        /*0214*/ 	.short	0x0100
        /*0216*/ 	.byte	0x07
	.zero		1


	//   ....[14]....
        /*0218*/ 	.word	0x000007b0
        /*021c*/ 	.word	0x000000ff
        /*0220*/ 	.word	0x00000068
        /*0224*/ 	.short	0x0100
        /*0226*/ 	.byte	0x07
	.zero		1


	//   ....[15]....
        /*0228*/ 	.word	0x000007c0
        /*022c*/ 	.word	0x000000ff
        /*0230*/ 	.word	0x00000088
        /*0234*/ 	.short	0x0100
        /*0236*/ 	.byte	0x07
	.zero		1


	//   ....[16]....
        /*0238*/ 	.word	0x000007d0
        /*023c*/ 	.word	0x000000ff
        /*0240*/ 	.word	0x00000070
        /*0244*/ 	.short	0x0100
        /*0246*/ 	.byte	0x07
	.zero		1


	//   ....[17]....
        /*0248*/ 	.word	0x000007e0
        /*024c*/ 	.word	0x000000ff
        /*0250*/ 	.word	0x00000090
        /*0254*/ 	.short	0x0100
        /*0256*/ 	.byte	0x07
	.zero		1


	//   ....[18]....
        /*0258*/ 	.word	0x000007f0
        /*025c*/ 	.word	0x000000ff
        /*0260*/ 	.word	0x00000078
        /*0264*/ 	.short	0x0100
        /*0266*/ 	.byte	0x07
	.zero		1


	//   ....[19]....
        /*0268*/ 	.word	0x00000800
        /*026c*/ 	.word	0x000000ff
        /*0270*/ 	.word	0x00000098
        /*0274*/ 	.short	0x0100
        /*0276*/ 	.byte	0x07
	.zero		1


	//   ....[20]....
        /*0278*/ 	.word	0x000008f0
        /*027c*/ 	.word	0x000000ff
        /*0280*/ 	.word	0x000000a0
        /*0284*/ 	.short	0x0100
        /*0286*/ 	.byte	0x05
	.zero		1


	//   ....[21]....
        /*0288*/ 	.word	0x00000900
        /*028c*/ 	.word	0x000000ff
        /*0290*/ 	.word	0x000000a8
        /*0294*/ 	.short	0x0100
        /*0296*/ 	.byte	0x05
	.zero		1


	//   ....[22]....
        /*0298*/ 	.word	0x00000a40
        /*029c*/ 	.word	0x000000ff
        /*02a0*/ 	.word	0x000000b0
        /*02a4*/ 	.short	0x0100
        /*02a6*/ 	.byte	0x05
	.zero		1


	//   ....[23]....
        /*02a8*/ 	.word	0x00000a50
        /*02ac*/ 	.word	0x000000ff
        /*02b0*/ 	.word	0x000000c0
        /*02b4*/ 	.short	0x0100
        /*02b6*/ 	.byte	0x05
	.zero		1


	//   ....[24]....
        /*02b8*/ 	.word	0x00000a60
        /*02bc*/ 	.word	0x000000ff
        /*02c0*/ 	.word	0x000000b8
        /*02c4*/ 	.short	0x0100
        /*02c6*/ 	.byte	0x05
	.zero		1


	//   ....[25]....
        /*02c8*/ 	.word	0x00000a70
        /*02cc*/ 	.word	0x000000ff
        /*02d0*/ 	.word	0x000000c8
        /*02d4*/ 	.short	0x0100
        /*02d6*/ 	.byte	0x05
	.zero		1


	//   ....[26]....
        /*02d8*/ 	.word	0x00000ba0
        /*02dc*/ 	.word	0x000000ff
        /*02e0*/ 	.word	0x000000d0
        /*02e4*/ 	.short	0x0100
        /*02e6*/ 	.byte	0x07
	.zero		1


	//   ....[27]....
        /*02e8*/ 	.word	0x00000bb0
        /*02ec*/ 	.word	0x000000ff
        /*02f0*/ 	.word	0x000000f0
        /*02f4*/ 	.short	0x0100
        /*02f6*/ 	.byte	0x07
	.zero		1


	//   ....[28]....
        /*02f8*/ 	.word	0x00000bc0
        /*02fc*/ 	.word	0x000000ff
        /*0300*/ 	.word	0x000000d8
        /*0304*/ 	.short	0x0100
        /*0306*/ 	.byte	0x07
	.zero		1


	//   ....[29]....
        /*0308*/ 	.word	0x00000bd0
        /*030c*/ 	.word	0x000000ff
        /*0310*/ 	.word	0x000000f8
        /*0314*/ 	.short	0x0100
        /*0316*/ 	.byte	0x07
	.zero		1


	//   ....[30]....
        /*0318*/ 	.word	0x00000be0
        /*031c*/ 	.word	0x000000ff
        /*0320*/ 	.word	0x000000e0
        /*0324*/ 	.short	0x0100
        /*0326*/ 	.byte	0x07
	.zero		1


	//   ....[31]....
        /*0328*/ 	.word	0x00000bf0
        /*032c*/ 	.word	0x000000ff
        /*0330*/ 	.word	0x00000100
        /*0334*/ 	.short	0x0100
        /*0336*/ 	.byte	0x07
	.zero		1


	//   ....[32]....
        /*0338*/ 	.word	0x00000c00
        /*033c*/ 	.word	0x000000ff
        /*0340*/ 	.word	0x000000e8
        /*0344*/ 	.short	0x0100
        /*0346*/ 	.byte	0x07
	.zero		1


	//   ....[33]....
        /*0348*/ 	.word	0x00000c10
        /*034c*/ 	.word	0x000000ff
        /*0350*/ 	.word	0x00000108
        /*0354*/ 	.short	0x0100
        /*0356*/ 	.byte	0x07
	.zero		1


	//   ....[34]....
        /*0358*/ 	.word	0x00000d00
        /*035c*/ 	.word	0x000000ff
        /*0360*/ 	.word	0x00000110
        /*0364*/ 	.short	0x0100
        /*0366*/ 	.byte	0x05
	.zero		1


	//   ....[35]....
        /*0368*/ 	.word	0x00000d10
        /*036c*/ 	.word	0x000000ff
        /*0370*/ 	.word	0x00000120
        /*0374*/ 	.short	0x0100
        /*0376*/ 	.byte	0x05
	.zero		1


	//   ....[36]....
        /*0378*/ 	.word	0x00000d20
        /*037c*/ 	.word	0x000000ff
        /*0380*/ 	.word	0x00000118
        /*0384*/ 	.short	0x0100
        /*0386*/ 	.byte	0x05
	.zero		1


	//   ....[37]....
        /*0388*/ 	.word	0x00000d30
        /*038c*/ 	.word	0x000000ff
        /*0390*/ 	.word	0x00000128
        /*0394*/ 	.short	0x0100
        /*0396*/ 	.byte	0x05
	.zero		1


	//   ....[38]....
        /*0398*/ 	.word	0x00001610
        /*039c*/ 	.word	0x00000003
        /*03a0*/ 	.word	0x00000120
        /*03a4*/ 	.short	0x010a
        /*03a6*/ 	.byte	0xff
	.zero		1


	//   ....[39]....
        /*03a8*/ 	.word	0x00001640
        /*03ac*/ 	.word	0x00000003
        /*03b0*/ 	.word	0x00000110
        /*03b4*/ 	.short	0x0101
        /*03b6*/ 	.byte	0xff
	.zero		1


	//   ....[40]....
        /*03b8*/ 	.word	0x00001710
        /*03bc*/ 	.word	0x000000ff
        /*03c0*/ 	.word	0x00000030
        /*03c4*/ 	.short	0x010a
        /*03c6*/ 	.byte	0x08
	.zero		1


	//   ....[41]....
        /*03c8*/ 	.word	0x000017b0
        /*03cc*/ 	.word	0x000000ff
        /*03d0*/ 	.word	0x00000030
        /*03d4*/ 	.short	0x010a
        /*03d6*/ 	.byte	0x21
	.zero		1


	//   ....[42]....
        /*03d8*/ 	.word	0x00001910
        /*03dc*/ 	.word	0x000000ff
        /*03e0*/ 	.word	0x00000030
        /*03e4*/ 	.short	0x010a
        /*03e6*/ 	.byte	0x08
	.zero		1


	//   ....[43]....
        /*03e8*/ 	.word	0x00001a00
        /*03ec*/ 	.word	0x000000ff
        /*03f0*/ 	.word	0x000000a8
        /*03f4*/ 	.short	0x0101
        /*03f6*/ 	.byte	0x04
	.zero		1


	//   ....[44]....
        /*03f8*/ 	.word	0x00001a20
        /*03fc*/ 	.word	0x000000ff
        /*0400*/ 	.word	0x00000030
        /*0404*/ 	.short	0x010a
        /*0406*/ 	.byte	0x08
	.zero		1


	//   ....[45]....
        /*0408*/ 	.word	0x00001aa0
        /*040c*/ 	.word	0x000000ff
        /*0410*/ 	.word	0x00000030
        /*0414*/ 	.short	0x010a
        /*0416*/ 	.byte	0x11
	.zero		1


	//   ....[46]....
        /*0418*/ 	.word	0x00001c00
        /*041c*/ 	.word	0x000000ff
        /*0420*/ 	.word	0x00000030
        /*0424*/ 	.short	0x010a
        /*0426*/ 	.byte	0x08
	.zero		1


	//   ....[47]....
        /*0428*/ 	.word	0x00001d20
        /*042c*/ 	.word	0x00000002
        /*0430*/ 	.word	0x000000b0
        /*0434*/ 	.short	0x010a
        /*0436*/ 	.byte	0xff
	.zero		1


	//   ....[48]....
        /*0438*/ 	.word	0x00001de0
        /*043c*/ 	.word	0x00000002
        /*0440*/ 	.word	0x00000000
        /*0444*/ 	.short	0x0101
        /*0446*/ 	.byte	0xff
	.zero		1


	//   ....[49]....
        /*0448*/ 	.word	0x00002340
        /*044c*/ 	.word	0x000000ff
        /*0450*/ 	.word	0x00000000
        /*0454*/ 	.short	0x010a
        /*0456*/ 	.byte	0x05
	.zero		1


	//   ....[50]....
        /*0458*/ 	.word	0x000023d0
        /*045c*/ 	.word	0x000000ff
        /*0460*/ 	.word	0x00000000
        /*0464*/ 	.short	0x010a
        /*0466*/ 	.byte	0x05
	.zero		1


	//   ....[51]....
        /*0468*/ 	.word	0x00002460
        /*046c*/ 	.word	0x000000ff
        /*0470*/ 	.word	0x00000000
        /*0474*/ 	.short	0x010a
        /*0476*/ 	.byte	0x05
	.zero		1


	//   ....[52]....
        /*0478*/ 	.word	0x000024f0
        /*047c*/ 	.word	0x000000ff
        /*0480*/ 	.word	0x00000000
        /*0484*/ 	.short	0x010a
        /*0486*/ 	.byte	0x05
	.zero		1


	//   ....[53]....
        /*0488*/ 	.word	0x00002580
        /*048c*/ 	.word	0x000000ff
        /*0490*/ 	.word	0x00000000
        /*0494*/ 	.short	0x010a
        /*0496*/ 	.byte	0x05
	.zero		1


	//   ....[54]....
        /*0498*/ 	.word	0x00002620
        /*049c*/ 	.word	0x00000000
        /*04a0*/ 	.word	0x00000000
        /*04a4*/ 	.short	0x010a
        /*04a6*/ 	.byte	0xff
	.zero		1


	//   ....[55]....
        /*04a8*/ 	.word	0x00002740
        /*04ac*/ 	.word	0x00000000
        /*04b0*/ 	.word	0x00000110
        /*04b4*/ 	.short	0x010a
        /*04b6*/ 	.byte	0xff
	.zero		1


	//   ....[56]....
        /*04b8*/ 	.word	0x000027a0
        /*04bc*/ 	.word	0x00000004
        /*04c0*/ 	.word	0x00000000
        /*04c4*/ 	.short	0x0101
        /*04c6*/ 	.byte	0xff
	.zero		1


	//   ....[57]....
        /*04c8*/ 	.word	0x000027c0
        /*04cc*/ 	.word	0x000000ff
        /*04d0*/ 	.word	0x000000c0
        /*04d4*/ 	.short	0x010a
        /*04d6*/ 	.byte	0x05
	.zero		1


	//   ....[58]....
        /*04d8*/ 	.word	0x000028e0
        /*04dc*/ 	.word	0x00000000
        /*04e0*/ 	.word	0x000000b0
        /*04e4*/ 	.short	0x010a
        /*04e6*/ 	.byte	0xff
	.zero		1


	//   ....[59]....
        /*04e8*/ 	.word	0x000029f0
        /*04ec*/ 	.word	0x00000000
        /*04f0*/ 	.word	0x00000000
        /*04f4*/ 	.short	0x0101
        /*04f6*/ 	.byte	0xff
	.zero		1


	//   ....[60]....
        /*04f8*/ 	.word	0x00002a80
        /*04fc*/ 	.word	0x000000ff
        /*0500*/ 	.word	0x000000c0
        /*0504*/ 	.short	0x0106
        /*0506*/ 	.byte	0x05
	.zero		1


	//   ....[61]....
        /*0508*/ 	.word	0x00002aa0
        /*050c*/ 	.word	0x000000ff
        /*0510*/ 	.word	0x000000c0
        /*0514*/ 	.short	0x010a
        /*0516*/ 	.byte	0x05
	.zero		1


	//   ....[62]....
        /*0518*/ 	.word	0x00002b30
        /*051c*/ 	.word	0x000000ff
        /*0520*/ 	.word	0x000000c0
        /*0524*/ 	.short	0x0106
        /*0526*/ 	.byte	0x04
	.zero		1


	//   ....[63]....
        /*0528*/ 	.word	0x00002b70
        /*052c*/ 	.word	0x00000000
        /*0530*/ 	.word	0x000000c0
        /*0534*/ 	.short	0x010a
        /*0536*/ 	.byte	0xff
	.zero		1


	//   ....[64]....
        /*0538*/ 	.word	0x000030b0
        /*053c*/ 	.word	0x00000000
        /*0540*/ 	.word	0x000000b0
        /*0544*/ 	.short	0x010a
        /*0546*/ 	.byte	0xff
	.zero		1


	//   ....[65]....
        /*0548*/ 	.word	0x000031c0
        /*054c*/ 	.word	0x00000003
        /*0550*/ 	.word	0x00000000
        /*0554*/ 	.short	0x0101
        /*0556*/ 	.byte	0xff
	.zero		1


	//   ....[66]....
        /*0558*/ 	.word	0x000031d0
        /*055c*/ 	.word	0x000000ff
        /*0560*/ 	.word	0x00000000
        /*0564*/ 	.short	0x010a
        /*0566*/ 	.byte	0x06
	.zero		1


	//   ....[67]....
        /*0568*/ 	.word	0x000031f0
        /*056c*/ 	.word	0x000000ff
        /*0570*/ 	.word	0x000000f0
        /*0574*/ 	.short	0x010a
        /*0576*/ 	.byte	0x07
	.zero		1


	//   ....[68]....
        /*0578*/ 	.word	0x000032c0
        /*057c*/ 	.word	0x000000ff
        /*0580*/ 	.word	0x00000000
        /*0584*/ 	.short	0x010a
        /*0586*/ 	.byte	0x06
	.zero		1


	//   ....[69]....
        /*0588*/ 	.word	0x000033f0
        /*058c*/ 	.word	0x000000ff
        /*0590*/ 	.word	0x00000000
        /*0594*/ 	.short	0x010a
        /*0596*/ 	.byte	0x1a
	.zero		1


	//   ....[70]....
        /*0598*/ 	.word	0x00003690
        /*059c*/ 	.word	0x000000ff
        /*05a0*/ 	.word	0x00000000
        /*05a4*/ 	.short	0x010a
        /*05a6*/ 	.byte	0x06
	.zero		1


	//   ....[71]....
        /*05a8*/ 	.word	0x00003720
        /*05ac*/ 	.word	0x000000ff
        /*05b0*/ 	.word	0x00000000
        /*05b4*/ 	.short	0x010a
        /*05b6*/ 	.byte	0x06
	.zero		1


	//   ....[72]....
        /*05b8*/ 	.word	0x000037b0
        /*05bc*/ 	.word	0x000000ff
        /*05c0*/ 	.word	0x00000000
        /*05c4*/ 	.short	0x010a
        /*05c6*/ 	.byte	0x06
	.zero		1


	//   ....[73]....
        /*05c8*/ 	.word	0x00003840
        /*05cc*/ 	.word	0x000000ff
        /*05d0*/ 	.word	0x00000000
        /*05d4*/ 	.short	0x010a
        /*05d6*/ 	.byte	0x07
	.zero		1


	//   ....[74]....
        /*05d8*/ 	.word	0x00003ca0
        /*05dc*/ 	.word	0x00000000
        /*05e0*/ 	.word	0x000000b0
        /*05e4*/ 	.short	0x010a
        /*05e6*/ 	.byte	0xff
	.zero		1


	//   ....[75]....
        /*05e8*/ 	.word	0x00003d60
        /*05ec*/ 	.word	0x00000000
        /*05f0*/ 	.word	0x00000000
        /*05f4*/ 	.short	0x0101
        /*05f6*/ 	.byte	0xff
	.zero		1


	//   ....[76]....
        /*05f8*/ 	.word	0x00004080
        /*05fc*/ 	.word	0x000000ff
        /*0600*/ 	.word	0x000000a8
        /*0604*/ 	.short	0x010a
        /*0606*/ 	.byte	0x07
	.zero		1


	//   ....[77]....
        /*0608*/ 	.word	0x00004280
        /*060c*/ 	.word	0x000000ff
        /*0610*/ 	.word	0x00000080
        /*0614*/ 	.short	0x010a
        /*0616*/ 	.byte	0x07
	.zero		1


	//   ....[78]....
        /*0618*/ 	.word	0x00004400
        /*061c*/ 	.word	0x000000ff
        /*0620*/ 	.word	0x00000060
        /*0624*/ 	.short	0x010b
        /*0626*/ 	.byte	0x07
	.zero		1


	//   ....[79]....
        /*0628*/ 	.word	0x00004410
        /*062c*/ 	.word	0x000000ff
        /*0630*/ 	.word	0x00000000
        /*0634*/ 	.short	0x0101
        /*0636*/ 	.byte	0x15
	.zero		1


	//   ....[80]....
        /*0638*/ 	.word	0x00004430
        /*063c*/ 	.word	0x000000ff
        /*0640*/ 	.word	0x00000088
        /*0644*/ 	.short	0x010a
        /*0646*/ 	.byte	0x07
	.zero		1


	//   ....[81]....
        /*0648*/ 	.word	0x00004570
        /*064c*/ 	.word	0x000000ff
        /*0650*/ 	.word	0x00000068
        /*0654*/ 	.short	0x010b
        /*0656*/ 	.byte	0x07
	.zero		1


	//   ....[82]....
        /*0658*/ 	.word	0x00004580
        /*065c*/ 	.word	0x000000ff
        /*0660*/ 	.word	0x00000000
        /*0664*/ 	.short	0x0101
        /*0666*/ 	.byte	0x0f
	.zero		1


	//   ....[83]....
        /*0668*/ 	.word	0x000045a0
        /*066c*/ 	.word	0x000000ff
        /*0670*/ 	.word	0x00000090
        /*0674*/ 	.short	0x010a
        /*0676*/ 	.byte	0x07
	.zero		1


	//   ....[84]....
        /*0678*/ 	.word	0x000046f0
        /*067c*/ 	.word	0x000000ff
        /*0680*/ 	.word	0x00000070
        /*0684*/ 	.short	0x010b
        /*0686*/ 	.byte	0x07
	.zero		1


	//   ....[85]....
        /*0688*/ 	.word	0x00004700
        /*068c*/ 	.word	0x000000ff
        /*0690*/ 	.word	0x00000000
        /*0694*/ 	.short	0x0101
        /*0696*/ 	.byte	0x0e
	.zero		1


	//   ....[86]....
        /*0698*/ 	.word	0x00004720
        /*069c*/ 	.word	0x000000ff
        /*06a0*/ 	.word	0x00000098
        /*06a4*/ 	.short	0x010a
        /*06a6*/ 	.byte	0x07
	.zero		1


	//   ....[87]....
        /*06a8*/ 	.word	0x00004880
        /*06ac*/ 	.word	0x000000ff
        /*06b0*/ 	.word	0x00000078
        /*06b4*/ 	.short	0x010b
        /*06b6*/ 	.byte	0x07
	.zero		1


	//   ....[88]....
        /*06b8*/ 	.word	0x00004890
        /*06bc*/ 	.word	0x000000ff
        /*06c0*/ 	.word	0x00000000
        /*06c4*/ 	.short	0x0101
        /*06c6*/ 	.byte	0x0d
	.zero		1


	//   ....[89]....
        /*06c8*/ 	.word	0x000048b0
        /*06cc*/ 	.word	0x000000ff
        /*06d0*/ 	.word	0x00000080
        /*06d4*/ 	.short	0x010a
        /*06d6*/ 	.byte	0x07
	.zero		1


	//   ....[90]....
        /*06d8*/ 	.word	0x00004a00
        /*06dc*/ 	.word	0x000000ff
        /*06e0*/ 	.word	0x00000060
        /*06e4*/ 	.short	0x010b
        /*06e6*/ 	.byte	0x07
	.zero		1


	//   ....[91]....
        /*06e8*/ 	.word	0x00004a10
        /*06ec*/ 	.word	0x000000ff
        /*06f0*/ 	.word	0x00000000
        /*06f4*/ 	.short	0x0101
        /*06f6*/ 	.byte	0x15
	.zero		1


	//   ....[92]....
        /*06f8*/ 	.word	0x00004a30
        /*06fc*/ 	.word	0x000000ff
        /*0700*/ 	.word	0x00000088
        /*0704*/ 	.short	0x010a
        /*0706*/ 	.byte	0x07
	.zero		1


	//   ....[93]....
        /*0708*/ 	.word	0x00004b90
        /*070c*/ 	.word	0x000000ff
        /*0710*/ 	.word	0x00000068
        /*0714*/ 	.short	0x010b
        /*0716*/ 	.byte	0x07
	.zero		1


	//   ....[94]....
        /*0718*/ 	.word	0x00004ba0
        /*071c*/ 	.word	0x000000ff
        /*0720*/ 	.word	0x00000000
        /*0724*/ 	.short	0x0101
        /*0726*/ 	.byte	0x0f
	.zero		1


	//   ....[95]....
        /*0728*/ 	.word	0x00004bb0
        /*072c*/ 	.word	0x000000ff
        /*0730*/ 	.word	0x00000090
        /*0734*/ 	.short	0x010a
        /*0736*/ 	.byte	0x07
	.zero		1


	//   ....[96]....
        /*0738*/ 	.word	0x00004d50
        /*073c*/ 	.word	0x000000ff
        /*0740*/ 	.word	0x00000070
        /*0744*/ 	.short	0x010b
        /*0746*/ 	.byte	0x07
	.zero		1


	//   ....[97]....
        /*0748*/ 	.word	0x00004dc0
        /*074c*/ 	.word	0x000000ff
        /*0750*/ 	.word	0x00000000
        /*0754*/ 	.short	0x0101
        /*0756*/ 	.byte	0x0e
	.zero		1


	//   ....[98]....
        /*0758*/ 	.word	0x00004df0
        /*075c*/ 	.word	0x000000ff
        /*0760*/ 	.word	0x00000098
        /*0764*/ 	.short	0x010a
        /*0766*/ 	.byte	0x07
	.zero		1


	//   ....[99]....
        /*0768*/ 	.word	0x00004ff0
        /*076c*/ 	.word	0x000000ff
        /*0770*/ 	.word	0x00000078
        /*0774*/ 	.short	0x010b
        /*0776*/ 	.byte	0x07
	.zero		1


	//   ....[100]....
        /*0778*/ 	.word	0x00005010
        /*077c*/ 	.word	0x000000ff
        /*0780*/ 	.word	0x00000000
        /*0784*/ 	.short	0x0101
        /*0786*/ 	.byte	0x0d
	.zero		1


	//   ....[101]....
        /*0788*/ 	.word	0x00005030
        /*078c*/ 	.word	0x000000ff
        /*0790*/ 	.word	0x00000080
        /*0794*/ 	.short	0x010a
        /*0796*/ 	.byte	0x07
	.zero		1


	//   ....[102]....
        /*0798*/ 	.word	0x00005050
        /*079c*/ 	.word	0x000000ff
        /*07a0*/ 	.word	0x00000088
        /*07a4*/ 	.short	0x010a
        /*07a6*/ 	.byte	0x07
	.zero		1


	//   ....[103]....
        /*07a8*/ 	.word	0x00005070
        /*07ac*/ 	.word	0x000000ff
        /*07b0*/ 	.word	0x00000090
        /*07b4*/ 	.short	0x010a
        /*07b6*/ 	.byte	0x07
	.zero		1


	//   ....[104]....
        /*07b8*/ 	.word	0x000050c0
        /*07bc*/ 	.word	0x00000002
        /*07c0*/ 	.word	0x00000098
        /*07c4*/ 	.short	0x010a
        /*07c6*/ 	.byte	0xff
	.zero		1


	//   ....[105]....
        /*07c8*/ 	.word	0x000053e0
        /*07cc*/ 	.word	0x00000000
        /*07d0*/ 	.word	0x000000b0
        /*07d4*/ 	.short	0x010a
        /*07d6*/ 	.byte	0xff
	.zero		1


	//   ....[106]....
        /*07d8*/ 	.word	0x000054f0
        /*07dc*/ 	.word	0x00000000
        /*07e0*/ 	.word	0x00000000
        /*07e4*/ 	.short	0x0101
        /*07e6*/ 	.byte	0xff
	.zero		1


	//   ....[107]....
        /*07e8*/ 	.word	0x00005f40
        /*07ec*/ 	.word	0x000000ff
        /*07f0*/ 	.word	0x00000060
        /*07f4*/ 	.short	0x010a
        /*07f6*/ 	.byte	0x30
	.zero		1


	//   ....[108]....
        /*07f8*/ 	.word	0x00005f70
        /*07fc*/ 	.word	0x00000057
        /*0800*/ 	.word	0x000000d0
        /*0804*/ 	.short	0x010a
        /*0806*/ 	.byte	0xff
	.zero		1


	//   ....[109]....
        /*0808*/ 	.word	0x00006060
        /*080c*/ 	.word	0x000000ff
        /*0810*/ 	.word	0x00000060
        /*0814*/ 	.short	0x010a
        /*0816*/ 	.byte	0x30
	.zero		1


	//   ....[110]....
        /*0818*/ 	.word	0x00006150
        /*081c*/ 	.word	0x00000057
        /*0820*/ 	.word	0x000000d0
        /*0824*/ 	.short	0x010a
        /*0826*/ 	.byte	0xff
	.zero		1


	//   ....[111]....
        /*0828*/ 	.word	0x00006920
        /*082c*/ 	.word	0x00000000
        /*0830*/ 	.word	0x00000000
        /*0834*/ 	.short	0x0101
        /*0836*/ 	.byte	0xff
	.zero		1


	//   ....[112]....
        /*0838*/ 	.word	0x00006930
        /*083c*/ 	.word	0x00000003
        /*0840*/ 	.word	0x00000060
        /*0844*/ 	.short	0x010a
        /*0846*/ 	.byte	0xff
	.zero		1


	//   ....[113]....
        /*0848*/ 	.word	0x00006a10
        /*084c*/ 	.word	0x00000003
        /*0850*/ 	.word	0x00000060
        /*0854*/ 	.short	0x010a
        /*0856*/ 	.byte	0xff
	.zero		1


	//   ....[114]....
        /*0858*/ 	.word	0x00007270
        /*085c*/ 	.word	0x0000005a
        /*0860*/ 	.word	0x00000000
        /*0864*/ 	.short	0x0101
        /*0866*/ 	.byte	0xff
	.zero		1


	//   ....[115]....
        /*0868*/ 	.word	0x00007290
        /*086c*/ 	.word	0x0000005b
        /*0870*/ 	.word	0x00000060
        /*0874*/ 	.short	0x010a
        /*0876*/ 	.byte	0xff
	.zero		1


	//   ....[116]....
        /*0878*/ 	.word	0x00007360
        /*087c*/ 	.word	0x0000005b
        /*0880*/ 	.word	0x00000060
        /*0884*/ 	.short	0x010a
        /*0886*/ 	.byte	0xff
	.zero		1


	//   ....[117]....
        /*0888*/ 	.word	0x00007bc0
        /*088c*/ 	.word	0x0000005a
        /*0890*/ 	.word	0x00000000
        /*0894*/ 	.short	0x0101
        /*0896*/ 	.byte	0xff
	.zero		1


	//   ....[118]....
        /*0898*/ 	.word	0x00007be0
        /*089c*/ 	.word	0x0000005b
        /*08a0*/ 	.word	0x00000060
        /*08a4*/ 	.short	0x010a
        /*08a6*/ 	.byte	0xff
	.zero		1


	//   ....[119]....
        /*08a8*/ 	.word	0x00007cc0
        /*08ac*/ 	.word	0x0000005b
        /*08b0*/ 	.word	0x00000060
        /*08b4*/ 	.short	0x010a
        /*08b6*/ 	.byte	0xff
	.zero		1


	//   ....[120]....
        /*08b8*/ 	.word	0x00008560
        /*08bc*/ 	.word	0x0000005b
        /*08c0*/ 	.word	0x00000000
        /*08c4*/ 	.short	0x0101
        /*08c6*/ 	.byte	0xff
	.zero		1


	//   ....[121]....
        /*08c8*/ 	.word	0x00008580
        /*08cc*/ 	.word	0x0000005c
        /*08d0*/ 	.word	0x00000060
        /*08d4*/ 	.short	0x010a
        /*08d6*/ 	.byte	0xff
	.zero		1


	//   ....[122]....
        /*08d8*/ 	.word	0x00008650
        /*08dc*/ 	.word	0x0000005c
        /*08e0*/ 	.word	0x00000060
        /*08e4*/ 	.short	0x010a
        /*08e6*/ 	.byte	0xff
	.zero		1


	//   ....[123]....
        /*08e8*/ 	.word	0x00008f30
        /*08ec*/ 	.word	0x0000005b
        /*08f0*/ 	.word	0x00000000
        /*08f4*/ 	.short	0x0101
        /*08f6*/ 	.byte	0xff
	.zero		1


	//   ....[124]....
        /*08f8*/ 	.word	0x00008f50
        /*08fc*/ 	.word	0x0000005c
        /*0900*/ 	.word	0x00000060
        /*0904*/ 	.short	0x010a
        /*0906*/ 	.byte	0xff
	.zero		1


	//   ....[125]....
        /*0908*/ 	.word	0x00009020
        /*090c*/ 	.word	0x0000005c
        /*0910*/ 	.word	0x00000060
        /*0914*/ 	.short	0x010a
        /*0916*/ 	.byte	0xff
	.zero		1


	//   ....[126]....
        /*0918*/ 	.word	0x000098d0
        /*091c*/ 	.word	0x0000005b
        /*0920*/ 	.word	0x00000000
        /*0924*/ 	.short	0x0101
        /*0926*/ 	.byte	0xff
	.zero		1


	//   ....[127]....
        /*0928*/ 	.word	0x000098f0
        /*092c*/ 	.word	0x0000005c
        /*0930*/ 	.word	0x00000060
        /*0934*/ 	.short	0x010a
        /*0936*/ 	.byte	0xff
	.zero		1


	//   ....[128]....
        /*0938*/ 	.word	0x000099c0
        /*093c*/ 	.word	0x0000005c
        /*0940*/ 	.word	0x00000060
        /*0944*/ 	.short	0x010a
        /*0946*/ 	.byte	0xff
	.zero		1


	//   ....[129]....
        /*0948*/ 	.word	0x0000a270
        /*094c*/ 	.word	0x0000005b
        /*0950*/ 	.word	0x00000000
        /*0954*/ 	.short	0x0101
        /*0956*/ 	.byte	0xff
	.zero		1


	//   ....[130]....
        /*0958*/ 	.word	0x0000a290
        /*095c*/ 	.word	0x0000005c
        /*0960*/ 	.word	0x00000060
        /*0964*/ 	.short	0x010a
        /*0966*/ 	.byte	0xff
	.zero		1


	//   ....[131]....
        /*0968*/ 	.word	0x0000a360
        /*096c*/ 	.word	0x0000005c
        /*0970*/ 	.word	0x00000060
        /*0974*/ 	.short	0x010a
        /*0976*/ 	.byte	0xff
	.zero		1


	//   ....[132]....
        /*0978*/ 	.word	0x0000a6a0
        /*097c*/ 	.word	0x000000ff
        /*0980*/ 	.word	0x00000000
        /*0984*/ 	.short	0x0101
        /*0986*/ 	.byte	0x05
	.zero		1


	//   ....[133]....
        /*0988*/ 	.word	0x0000ac20
        /*098c*/ 	.word	0x00000002
        /*0990*/ 	.word	0x00000000
        /*0994*/ 	.short	0x0101
        /*0996*/ 	.byte	0xff
	.zero		1


	//   ....[134]....
        /*0998*/ 	.word	0x0000ae90
        /*099c*/ 	.word	0x000000ff
        /*09a0*/ 	.word	0x00000000
        /*09a4*/ 	.short	0x0101
        /*09a6*/ 	.byte	0x04
	.zero		1


	//   ....[135]....
        /*09a8*/ 	.word	0x0000aeb0
        /*09ac*/ 	.word	0x00000003
        /*09b0*/ 	.word	0x00000120
        /*09b4*/ 	.short	0x010a
        /*09b6*/ 	.byte	0xff
	.zero		1


	//   ....[136]....
        /*09b8*/ 	.word	0x0000af10
        /*09bc*/ 	.word	0x00000002
        /*09c0*/ 	.word	0x00000030
        /*09c4*/ 	.short	0x010a
        /*09c6*/ 	.byte	0xff
	.zero		1


	//   ....[137]....
        /*09c8*/ 	.word	0x0000af70
        /*09cc*/ 	.word	0x00000002
        /*09d0*/ 	.word	0x00000030
        /*09d4*/ 	.short	0x010a
        /*09d6*/ 	.byte	0xff
	.zero		1


	//   ....[138]....
        /*09d8*/ 	.word	0x0000afc0
        /*09dc*/ 	.word	0x00000002
        /*09e0*/ 	.word	0x000000b0
        /*09e4*/ 	.short	0x010a
        /*09e6*/ 	.byte	0xff
	.zero		1


	//   ....[139]....
        /*09e8*/ 	.word	0x0000b020
        /*09ec*/ 	.word	0x00000000
        /*09f0*/ 	.word	0x00000000
        /*09f4*/ 	.short	0x010a
        /*09f6*/ 	.byte	0xff
	.zero		1


	//   ....[140]....
        /*09f8*/ 	.word	0x0000b080
        /*09fc*/ 	.word	0x00000000
        /*0a00*/ 	.word	0x00000000
        /*0a04*/ 	.short	0x010a
        /*0a06*/ 	.byte	0xff
	.zero		1


	//   ....[141]....
        /*0a08*/ 	.word	0x0000b0e0
        /*0a0c*/ 	.word	0x00000000
        /*0a10*/ 	.word	0x00000000
        /*0a14*/ 	.short	0x010a
        /*0a16*/ 	.byte	0xff
	.zero		1


	//   ....[142]....
        /*0a18*/ 	.word	0x0000b140
        /*0a1c*/ 	.word	0x00000000
        /*0a20*/ 	.word	0x00000000
        /*0a24*/ 	.short	0x010a
        /*0a26*/ 	.byte	0xff
	.zero		1


	//   ....[143]....
        /*0a28*/ 	.word	0x0000b1a0
        /*0a2c*/ 	.word	0x00000000
        /*0a30*/ 	.word	0x00000000
        /*0a34*/ 	.short	0x010a
        /*0a36*/ 	.byte	0xff
	.zero		1


	//   ....[144]....
        /*0a38*/ 	.word	0x0000b1f0
        /*0a3c*/ 	.word	0x00000000
        /*0a40*/ 	.word	0x00000110
        /*0a44*/ 	.short	0x010a
        /*0a46*/ 	.byte	0xff
	.zero		1


	//   ....[145]....
        /*0a48*/ 	.word	0x0000b250
        /*0a4c*/ 	.word	0x00000000
        /*0a50*/ 	.word	0x000000c0
        /*0a54*/ 	.short	0x010a
        /*0a56*/ 	.byte	0xff
	.zero		1


	//   ....[146]....
        /*0a58*/ 	.word	0x0000b2a0
        /*0a5c*/ 	.word	0x00000000
        /*0a60*/ 	.word	0x000000b0
        /*0a64*/ 	.short	0x010a
        /*0a66*/ 	.byte	0xff
	.zero		1


	//   ....[147]....
        /*0a68*/ 	.word	0x0000b300
        /*0a6c*/ 	.word	0x00000000
        /*0a70*/ 	.word	0x000000c0
        /*0a74*/ 	.short	0x010a
        /*0a76*/ 	.byte	0xff
	.zero		1


	//   ....[148]....
        /*0a78*/ 	.word	0x0000b350
        /*0a7c*/ 	.word	0x00000000
        /*0a80*/ 	.word	0x000000b0
        /*0a84*/ 	.short	0x010a
        /*0a86*/ 	.byte	0xff
	.zero		1


	//   ....[149]....
        /*0a88*/ 	.word	0x0000b3b0
        /*0a8c*/ 	.word	0x00000003
        /*0a90*/ 	.word	0x000000f0
        /*0a94*/ 	.short	0x010a
        /*0a96*/ 	.byte	0xff
	.zero		1


	//   ....[150]....
        /*0a98*/ 	.word	0x0000b410
        /*0a9c*/ 	.word	0x00000000
        /*0aa0*/ 	.word	0x00000000
        /*0aa4*/ 	.short	0x010a
        /*0aa6*/ 	.byte	0xff
	.zero		1


	//   ....[151]....
        /*0aa8*/ 	.word	0x0000b470
        /*0aac*/ 	.word	0x00000000
        /*0ab0*/ 	.word	0x00000000
        /*0ab4*/ 	.short	0x010a
        /*0ab6*/ 	.byte	0xff
	.zero		1


	//   ....[152]....
        /*0ab8*/ 	.word	0x0000b4d0
        /*0abc*/ 	.word	0x00000000
        /*0ac0*/ 	.word	0x00000000
        /*0ac4*/ 	.short	0x010a
        /*0ac6*/ 	.byte	0xff
	.zero		1


	//   ....[153]....
        /*0ac8*/ 	.word	0x0000b530
        /*0acc*/ 	.word	0x00000000
        /*0ad0*/ 	.word	0x00000000
        /*0ad4*/ 	.short	0x010a
        /*0ad6*/ 	.byte	0xff
	.zero		1


	//   ....[154]....
        /*0ad8*/ 	.word	0x0000b590
        /*0adc*/ 	.word	0x00000000
        /*0ae0*/ 	.word	0x00000000
        /*0ae4*/ 	.short	0x010a
        /*0ae6*/ 	.byte	0xff
	.zero		1


	//   ....[155]....
        /*0ae8*/ 	.word	0x0000b5e0
        /*0aec*/ 	.word	0x00000000
        /*0af0*/ 	.word	0x000000b0
        /*0af4*/ 	.short	0x010a
        /*0af6*/ 	.byte	0xff
	.zero		1


	//   ....[156]....
        /*0af8*/ 	.word	0x0000b640
        /*0afc*/ 	.word	0x00000000
        /*0b00*/ 	.word	0x000000a8
        /*0b04*/ 	.short	0x010a
        /*0b06*/ 	.byte	0xff
	.zero		1


	//   ....[157]....
        /*0b08*/ 	.word	0x0000b6a0
        /*0b0c*/ 	.word	0x00000003
        /*0b10*/ 	.word	0x00000080
        /*0b14*/ 	.short	0x010a
        /*0b16*/ 	.byte	0xff
	.zero		1


	//   ....[158]....
        /*0b18*/ 	.word	0x0000b700
        /*0b1c*/ 	.word	0x00000003
        /*0b20*/ 	.word	0x00000088
        /*0b24*/ 	.short	0x010a
        /*0b26*/ 	.byte	0xff
	.zero		1


	//   ....[159]....
        /*0b28*/ 	.word	0x0000b760
        /*0b2c*/ 	.word	0x00000003
        /*0b30*/ 	.word	0x00000090
        /*0b34*/ 	.short	0x010a
        /*0b36*/ 	.byte	0xff
	.zero		1


	//   ....[160]....
        /*0b38*/ 	.word	0x0000b7c0
        /*0b3c*/ 	.word	0x00000003
        /*0b40*/ 	.word	0x00000098
        /*0b44*/ 	.short	0x010a
        /*0b46*/ 	.byte	0xff
	.zero		1


	//   ....[161]....
        /*0b48*/ 	.word	0x0000b820
        /*0b4c*/ 	.word	0x00000003
        /*0b50*/ 	.word	0x00000080
        /*0b54*/ 	.short	0x010a
        /*0b56*/ 	.byte	0xff
	.zero		1


	//   ....[162]....
        /*0b58*/ 	.word	0x0000b880
        /*0b5c*/ 	.word	0x00000003
        /*0b60*/ 	.word	0x00000088
        /*0b64*/ 	.short	0x010a
        /*0b66*/ 	.byte	0xff
	.zero		1


	//   ....[163]....
        /*0b68*/ 	.word	0x0000b8e0
        /*0b6c*/ 	.word	0x00000003
        /*0b70*/ 	.word	0x00000090
        /*0b74*/ 	.short	0x010a
        /*0b76*/ 	.byte	0xff
	.zero		1


	//   ....[164]....
        /*0b78*/ 	.word	0x0000b940
        /*0b7c*/ 	.word	0x00000003
        /*0b80*/ 	.word	0x00000098
        /*0b84*/ 	.short	0x010a
        /*0b86*/ 	.byte	0xff
	.zero		1


	//   ....[165]....
        /*0b88*/ 	.word	0x0000b9a0
        /*0b8c*/ 	.word	0x00000003
        /*0b90*/ 	.word	0x00000080
        /*0b94*/ 	.short	0x010a
        /*0b96*/ 	.byte	0xff
	.zero		1


	//   ....[166]....
        /*0b98*/ 	.word	0x0000ba00
        /*0b9c*/ 	.word	0x00000003
        /*0ba0*/ 	.word	0x00000088
        /*0ba4*/ 	.short	0x010a
        /*0ba6*/ 	.byte	0xff
	.zero		1


	//   ....[167]....
        /*0ba8*/ 	.word	0x0000ba60
        /*0bac*/ 	.word	0x00000003
        /*0bb0*/ 	.word	0x00000090
        /*0bb4*/ 	.short	0x010a
        /*0bb6*/ 	.byte	0xff
	.zero		1


	//   ....[168]....
        /*0bb8*/ 	.word	0x0000bab0
        /*0bbc*/ 	.word	0x00000000
        /*0bc0*/ 	.word	0x000000b0
        /*0bc4*/ 	.short	0x010a
        /*0bc6*/ 	.byte	0xff
	.zero		1


	//   ....[169]....
        /*0bc8*/ 	.word	0x0000bb10
        /*0bcc*/ 	.word	0x00000002
        /*0bd0*/ 	.word	0x00000060
        /*0bd4*/ 	.short	0x010a
        /*0bd6*/ 	.byte	0xff
	.zero		1


	//   ....[170]....
        /*0bd8*/ 	.word	0x0000bb60
        /*0bdc*/ 	.word	0x00000057
        /*0be0*/ 	.word	0x000000d0
        /*0be4*/ 	.short	0x010a
        /*0be6*/ 	.byte	0xff
	.zero		1


	//   ....[171]....
        /*0be8*/ 	.word	0x0000bbb0
        /*0bec*/ 	.word	0x00000003
        /*0bf0*/ 	.word	0x00000060
        /*0bf4*/ 	.short	0x010a
        /*0bf6*/ 	.byte	0xff
	.zero		1


	//   ....[172]....
        /*0bf8*/ 	.word	0x0000bc00
        /*0bfc*/ 	.word	0x0000005b
        /*0c00*/ 	.word	0x00000060
        /*0c04*/ 	.short	0x010a
        /*0c06*/ 	.byte	0xff
	.zero		1


	//   ....[173]....
        /*0c08*/ 	.word	0x0000bc50
        /*0c0c*/ 	.word	0x0000005b
        /*0c10*/ 	.word	0x00000060
        /*0c14*/ 	.short	0x010a
        /*0c16*/ 	.byte	0xff
	.zero		1


	//   ....[174]....
        /*0c18*/ 	.word	0x0000bca0
        /*0c1c*/ 	.word	0x0000005c
        /*0c20*/ 	.word	0x00000060
        /*0c24*/ 	.short	0x010a
        /*0c26*/ 	.byte	0xff
	.zero		1


	//   ....[175]....
        /*0c28*/ 	.word	0x0000bcf0
        /*0c2c*/ 	.word	0x0000005c
        /*0c30*/ 	.word	0x00000060
        /*0c34*/ 	.short	0x010a
        /*0c36*/ 	.byte	0xff
	.zero		1


	//   ....[176]....
        /*0c38*/ 	.word	0x0000bd40
        /*0c3c*/ 	.word	0x0000005c
        /*0c40*/ 	.word	0x00000060
        /*0c44*/ 	.short	0x010a
        /*0c46*/ 	.byte	0xff
	.zero		1


	//   ....[177]....
        /*0c48*/ 	.word	0x0000bd90
        /*0c4c*/ 	.word	0x0000005c
        /*0c50*/ 	.word	0x00000060
        /*0c54*/ 	.short	0x010a
        /*0c56*/ 	.byte	0xff
	.zero		1


	//----- nvinfo : EIATTR_NUM_MBARRIERS
	.align		4
.L_47:
        /*0c58*/ 	.byte	0x03, 0x38
        /*0c5a*/ 	.short	0x0026


	//----- nvinfo : EIATTR_EXIT_INSTR_OFFSETS
	.align		4
        /*0c5c*/ 	.byte	0x04, 0x1c
        /*0c5e*/ 	.short	(.L_49 - .L_48)


	//   ....[0]....
.L_48:
        /*0c60*/ 	.word	0x00002650


	//   ....[1]....
        /*0c64*/ 	.word	0x00002b40


	//   ....[2]....
        /*0c68*/ 	.word	0x00002ba0


	//   ....[3]....
        /*0c6c*/ 	.word	0x00003aa0


	//   ....[4]....
        /*0c70*/ 	.word	0x000050f0


	//   ....[5]....
        /*0c74*/ 	.word	0x00005130


	//   ....[6]....
        /*0c78*/ 	.word	0x0000ad80


	//   ....[7]....
        /*0c7c*/ 	.word	0x0000ae00


	//   ....[8]....
        /*0c80*/ 	.word	0x0000ae30


	//   ....[9]....
        /*0c84*/ 	.word	0x0000aea0


	//----- nvinfo : EIATTR_MAX_THREADS
	.align		4
.L_49:
        /*0c88*/ 	.byte	0x04, 0x05
        /*0c8a*/ 	.short	(.L_51 - .L_50)
.L_50:
        /*0c8c*/ 	.word	0x00000100
        /*0c90*/ 	.word	0x00000001
        /*0c94*/ 	.word	0x00000001


	//----- nvinfo : EIATTR_CRS_STACK_SIZE
	.align		4
.L_51:
        /*0c98*/ 	.byte	0x04, 0x1e
        /*0c9a*/ 	.short	(.L_53 - .L_52)
.L_52:
        /*0c9c*/ 	.word	0x00000000


	//----- nvinfo : EIATTR_CBANK_PARAM_SIZE
	.align		4
.L_53:
        /*0ca0*/ 	.byte	0x03, 0x19
        /*0ca2*/ 	.short	0x0800


	//----- nvinfo : EIATTR_PARAM_CBANK
	.align		4
        /*0ca4*/ 	.byte	0x04, 0x0a
        /*0ca6*/ 	.short	(.L_55 - .L_54)
	.align		4
.L_54:
        /*0ca8*/ 	.word	index@(.nv.constant0._ZN7cutlass13device_kernelINS_4gemm6kernel13GemmUniversalIN4cute5tupleIJiiiiEEENS1_10collective13CollectiveMmaINS1_35MainloopSm100TmaUmmaWarpSpecializedILi6ELi2ELi4ENS5_IJNS4_1CILi1EEESB_SB_EEEEENS5_IJNSA_ILi128EEESE_NSA_ILi32EEEEEENS_10tfloat32_tENS5_IJlSB_lEEESH_SI_NS4_8TiledMMAINS4_8MMA_AtomIJNS4_17SM100_MMA_TF32_SSISH_SH_fLi128ELi128ELNS4_4UMMA5MajorE0ELSN_0ELNSM_7ScaleInE0ELSO_0EEEEEENS4_6LayoutISC_NS5_IJNSA_ILi0EEESS_SS_EEEEENS5_IJNS4_10UnderscoreESV_SV_EEEEENS4_13SM90_TMA_LOADENS4_14ComposedLayoutINS4_7SwizzleILi3ELi4ELi3EEENS4_18smem_ptr_flag_bitsILi32EEENSR_INS5_IJNSA_ILi8EEESF_EEENS5_IJSF_SB_EEEEEEEvNS4_8identityESY_S18_vS19_EENS_8epilogue10collective18CollectiveEpilogueINS1B_23Sm100TmaWarpSpecializedILi4ELi2ELi16ELb1ELb0EEEJSG_NS5_IJNSR_ISE_SB_EENSR_INSA_ILi16EEESB_EEEEESH_SI_SH_SI_NS1B_6fusion15FusionCallbacksIS1F_NS1K_17LinearCombinationISH_fSH_fLNS_15FloatRoundStyleE2EEESG_S1J_JEEENS4_5SM1004TMEM4LOAD26SM100_TMEM_LOAD_32dp32b16xESY_NSZ_INS10_ILi2ELi4ELi3EEES13_NSR_INS5_IJS14_S1H_EEENS5_IJS1H_SB_EEEEEEENS4_39AutoVectorizingCopyWithAssumedAlignmentILi128EEENS4_14SM90_TMA_STOREES1Y_S20_S20_EEEvvEEEEvNT_6ParamsE)
        /*0cac*/ 	.short	0x0380
        /*0cae*/ 	.short	0x0800


	//----- nvinfo : EIATTR_SW_WAR
	.align		4
.L_55:
        /*0cb0*/ 	.byte	0x04, 0x36
        /*0cb2*/ 	.short	(.L_57 - .L_56)
.L_56:
        /*0cb4*/ 	.word	0x00000008
.L_57:


//--------------------- .nv.callgraph             --------------------------
	.section	.nv.callgraph,"",@"SHT_CUDA_CALLGRAPH"
	.align	4
	.sectionentsize	8
	.align		4
        /*0000*/ 	.word	0x00000000
	.align		4
        /*0004*/ 	.word	0xffffffff
	.align		4
        /*0008*/ 	.word	index@(_ZN7cutlass13device_kernelINS_4gemm6kernel13GemmUniversalIN4cute5tupleIJiiiiEEENS1_10collective13CollectiveMmaINS1_35MainloopSm100TmaUmmaWarpSpecializedILi6ELi2ELi4ENS5_IJNS4_1CILi1EEESB_SB_EEEEENS5_IJNSA_ILi128EEESE_NSA_ILi32EEEEEENS_10tfloat32_tENS5_IJlSB_lEEESH_SI_NS4_8TiledMMAINS4_8MMA_AtomIJNS4_17SM100_MMA_TF32_SSISH_SH_fLi128ELi128ELNS4_4UMMA5MajorE0ELSN_0ELNSM_7ScaleInE0ELSO_0EEEEEENS4_6LayoutISC_NS5_IJNSA_ILi0EEESS_SS_EEEEENS5_IJNS4_10UnderscoreESV_SV_EEEEENS4_13SM90_TMA_LOADENS4_14ComposedLayoutINS4_7SwizzleILi3ELi4ELi3EEENS4_18smem_ptr_flag_bitsILi32EEENSR_INS5_IJNSA_ILi8EEESF_EEENS5_IJSF_SB_EEEEEEEvNS4_8identityESY_S18_vS19_EENS_8epilogue10collective18CollectiveEpilogueINS1B_23Sm100TmaWarpSpecializedILi4ELi2ELi16ELb1ELb0EEEJSG_NS5_IJNSR_ISE_SB_EENSR_INSA_ILi16EEESB_EEEEESH_SI_SH_SI_NS1B_6fusion15FusionCallbacksIS1F_NS1K_17LinearCombinationISH_fSH_fLNS_15FloatRoundStyleE2EEESG_S1J_JEEENS4_5SM1004TMEM4LOAD26SM100_TMEM_LOAD_32dp32b16xESY_NSZ_INS10_ILi2ELi4ELi3EEES13_NSR_INS5_IJS14_S1H_EEENS5_IJS1H_SB_EEEEEEENS4_39AutoVectorizingCopyWithAssumedAlignmentILi128EEENS4_14SM90_TMA_STOREES1Y_S20_S20_EEEvvEEEEvNT_6ParamsE)
	.align		4
        /*000c*/ 	.word	index@(__assertfail)
	.align		4
        /*0010*/ 	.word	0x00000000
	.align		4
        /*0014*/ 	.word	0xfffffffe
	.align		4
        /*0018*/ 	.word	0x00000000
	.align		4
        /*001c*/ 	.word	0xfffffffd
	.align		4
        /*0020*/ 	.word	0x00000000
	.align		4
        /*0024*/ 	.word	0xfffffffc


//--------------------- .nv.constant4             --------------------------
	.section	.nv.constant4,"a",@progbits
	.align	8
	.align		8
.nv.constant4:
        /*0000*/ 	.dword	__assertfail
	.align		8
        /*0008*/ 	.dword	__unnamed_1
	.align		8
        /*0010*/ 	.dword	__unnamed_2
	.align		8
        /*0018*/ 	.dword	_ZN40_INTERNAL_718c78b8_4_k_cu_00ff6d6d_220474cuda3std3__45__cpo5beginE
	.align		8
        /*0020*/ 	.dword	_ZN40_INTERNAL_718c78b8_4_k_cu_00ff6d6d_220474cuda3std3__45__cpo3endE
	.align		8
        /*0028*/ 	.dword	_ZN40_INTERNAL_718c78b8_4_k_cu_00ff6d6d_220474cuda3std3__45__cpo6cbeginE
	.align		8
        /*0030*/ 	.dword	_ZN40_INTERNAL_718c78b8_4_k_cu_00ff6d6d_220474cuda3std3__45__cpo4cendE
	.align		8
        /*0038*/ 	.dword	_ZN40_INTERNAL_718c78b8_4_k_cu_00ff6d6d_220474cuda3std3__442_GLOBAL__N__718c78b8_4_k_cu_00ff6d6d_220476ignoreE
	.align		8
        /*0040*/ 	.dword	_ZN40_INTERNAL_718c78b8_4_k_cu_00ff6d6d_220474cuda3std3__419piecewise_constructE
	.align		8
        /*0048*/ 	.dword	_ZN40_INTERNAL_718c78b8_4_k_cu_00ff6d6d_220474cuda3std3__48in_placeE
	.align		8
        /*0050*/ 	.dword	_ZN40_INTERNAL_718c78b8_4_k_cu_00ff6d6d_220474cuda3std6ranges3__45__cpo4swapE
	.align		8
        /*0058*/ 	.dword	_ZN40_INTERNAL_718c78b8_4_k_cu_00ff6d6d_220474cuda3std6ranges3__45__cpo9iter_moveE
	.align		8
        /*0060*/ 	.dword	_ZN40_INTERNAL_718c78b8_4_k_cu_00ff6d6d_220474cute7productE
	.align		8
        /*0068*/ 	.dword	_ZN40_INTERNAL_718c78b8_4_k_cu_00ff6d6d_220474cute1_E
	.align		8
        /*0070*/ 	.dword	$str$25
	.align		8
        /*0078*/ 	.dword	$str$26
	.align		8
        /*0080*/ 	.dword	$str$27
	.align		8
        /*0088*/ 	.dword	$str$28


//--------------------- .text._ZN7cutlass13device_kernelINS_4gemm6kernel13GemmUniversalIN4cute5tupleIJiiiiEEENS1_10collective13CollectiveMmaINS1_35MainloopSm100TmaUmmaWarpSpecializedILi6ELi2ELi4ENS5_IJNS4_1CILi1EEESB_SB_EEEEENS5_IJNSA_ILi128EEESE_NSA_ILi32EEEEEENS_10tfloat32_tENS5_IJlSB_lEEESH_SI_NS4_8TiledMMAINS4_8MMA_AtomIJNS4_17SM100_MMA_TF32_SSISH_SH_fLi128ELi128ELNS4_4UMMA5MajorE0ELSN_0ELNSM_7ScaleInE0ELSO_0EEEEEENS4_6LayoutISC_NS5_IJNSA_ILi0EEESS_SS_EEEEENS5_IJNS4_10UnderscoreESV_SV_EEEEENS4_13SM90_TMA_LOADENS4_14ComposedLayoutINS4_7SwizzleILi3ELi4ELi3EEENS4_18smem_ptr_flag_bitsILi32EEENSR_INS5_IJNSA_ILi8EEESF_EEENS5_IJSF_SB_EEEEEEEvNS4_8identityESY_S18_vS19_EENS_8epilogue10collective18CollectiveEpilogueINS1B_23Sm100TmaWarpSpecializedILi4ELi2ELi16ELb1ELb0EEEJSG_NS5_IJNSR_ISE_SB_EENSR_INSA_ILi16EEESB_EEEEESH_SI_SH_SI_NS1B_6fusion15FusionCallbacksIS1F_NS1K_17LinearCombinationISH_fSH_fLNS_15FloatRoundStyleE2EEESG_S1J_JEEENS4_5SM1004TMEM4LOAD26SM100_TMEM_LOAD_32dp32b16xESY_NSZ_INS10_ILi2ELi4ELi3EEES13_NSR_INS5_IJS14_S1H_EEENS5_IJS1H_SB_EEEEEEENS4_39AutoVectorizingCopyWithAssumedAlignmentILi128EEENS4_14SM90_TMA_STOREES1Y_S20_S20_EEEvvEEEEvNT_6ParamsE --------------------------
	.section	.text._ZN7cutlass13device_kernelINS_4gemm6kernel13GemmUniversalIN4cute5tupleIJiiiiEEENS1_10collective13CollectiveMmaINS1_35MainloopSm100TmaUmmaWarpSpecializedILi6ELi2ELi4ENS5_IJNS4_1CILi1EEESB_SB_EEEEENS5_IJNSA_ILi128EEESE_NSA_ILi32EEEEEENS_10tfloat32_tENS5_IJlSB_lEEESH_SI_NS4_8TiledMMAINS4_8MMA_AtomIJNS4_17SM100_MMA_TF32_SSISH_SH_fLi128ELi128ELNS4_4UMMA5MajorE0ELSN_0ELNSM_7ScaleInE0ELSO_0EEEEEENS4_6LayoutISC_NS5_IJNSA_ILi0EEESS_SS_EEEEENS5_IJNS4_10UnderscoreESV_SV_EEEEENS4_13SM90_TMA_LOADENS4_14ComposedLayoutINS4_7SwizzleILi3ELi4ELi3EEENS4_18smem_ptr_flag_bitsILi32EEENSR_INS5_IJNSA_ILi8EEESF_EEENS5_IJSF_SB_EEEEEEEvNS4_8identityESY_S18_vS19_EENS_8epilogue10collective18CollectiveEpilogueINS1B_23Sm100TmaWarpSpecializedILi4ELi2ELi16ELb1ELb0EEEJSG_NS5_IJNSR_ISE_SB_EENSR_INSA_ILi16EEESB_EEEEESH_SI_SH_SI_NS1B_6fusion15FusionCallbacksIS1F_NS1K_17LinearCombinationISH_fSH_fLNS_15FloatRoundStyleE2EEESG_S1J_JEEENS4_5SM1004TMEM4LOAD26SM100_TMEM_LOAD_32dp32b16xESY_NSZ_INS10_ILi2ELi4ELi3EEES13_NSR_INS5_IJS14_S1H_EEENS5_IJS1H_SB_EEEEEEENS4_39AutoVectorizingCopyWithAssumedAlignmentILi128EEENS4_14SM90_TMA_STOREES1Y_S20_S20_EEEvvEEEEvNT_6ParamsE,"ax",@progbits
	.align	128
.text._ZN7cutlass13device_kernelINS_4gemm6kernel13GemmUniversalIN4cute5tupleIJiiiiEEENS1_10collective13CollectiveMmaINS1_35MainloopSm100TmaUmmaWarpSpecializedILi6ELi2ELi4ENS5_IJNS4_1CILi1EEESB_SB_EEEEENS5_IJNSA_ILi128EEESE_NSA_ILi32EEEEEENS_10tfloat32_tENS5_IJlSB_lEEESH_SI_NS4_8TiledMMAINS4_8MMA_AtomIJNS4_17SM100_MMA_TF32_SSISH_SH_fLi128ELi128ELNS4_4UMMA5MajorE0ELSN_0ELNSM_7ScaleInE0ELSO_0EEEEEENS4_6LayoutISC_NS5_IJNSA_ILi0EEESS_SS_EEEEENS5_IJNS4_10UnderscoreESV_SV_EEEEENS4_13SM90_TMA_LOADENS4_14ComposedLayoutINS4_7SwizzleILi3ELi4ELi3EEENS4_18smem_ptr_flag_bitsILi32EEENSR_INS5_IJNSA_ILi8EEESF_EEENS5_IJSF_SB_EEEEEEEvNS4_8identityESY_S18_vS19_EENS_8epilogue10collective18CollectiveEpilogueINS1B_23Sm100TmaWarpSpecializedILi4ELi2ELi16ELb1ELb0EEEJSG_NS5_IJNSR_ISE_SB_EENSR_INSA_ILi16EEESB_EEEEESH_SI_SH_SI_NS1B_6fusion15FusionCallbacksIS1F_NS1K_17LinearCombinationISH_fSH_fLNS_15FloatRoundStyleE2EEESG_S1J_JEEENS4_5SM1004TMEM4LOAD26SM100_TMEM_LOAD_32dp32b16xESY_NSZ_INS10_ILi2ELi4ELi3EEES13_NSR_INS5_IJS14_S1H_EEENS5_IJS1H_SB_EEEEEEENS4_39AutoVectorizingCopyWithAssumedAlignmentILi128EEENS4_14SM90_TMA_STOREES1Y_S20_S20_EEEvvEEEEvNT_6ParamsE:
        .type           _ZN7cutlass13device_kernelINS_4gemm6kernel13GemmUniversalIN4cute5tupleIJiiiiEEENS1_10collective13CollectiveMmaINS1_35MainloopSm100TmaUmmaWarpSpecializedILi6ELi2ELi4ENS5_IJNS4_1CILi1EEESB_SB_EEEEENS5_IJNSA_ILi128EEESE_NSA_ILi32EEEEEENS_10tfloat32_tENS5_IJlSB_lEEESH_SI_NS4_8TiledMMAINS4_8MMA_AtomIJNS4_17SM100_MMA_TF32_SSISH_SH_fLi128ELi128ELNS4_4UMMA5MajorE0ELSN_0ELNSM_7ScaleInE0ELSO_0EEEEEENS4_6LayoutISC_NS5_IJNSA_ILi0EEESS_SS_EEEEENS5_IJNS4_10UnderscoreESV_SV_EEEEENS4_13SM90_TMA_LOADENS4_14ComposedLayoutINS4_7SwizzleILi3ELi4ELi3EEENS4_18smem_ptr_flag_bitsILi32EEENSR_INS5_IJNSA_ILi8EEESF_EEENS5_IJSF_SB_EEEEEEEvNS4_8identityESY_S18_vS19_EENS_8epilogue10collective18CollectiveEpilogueINS1B_23Sm100TmaWarpSpecializedILi4ELi2ELi16ELb1ELb0EEEJSG_NS5_IJNSR_ISE_SB_EENSR_INSA_ILi16EEESB_EEEEESH_SI_SH_SI_NS1B_6fusion15FusionCallbacksIS1F_NS1K_17LinearCombinationISH_fSH_fLNS_15FloatRoundStyleE2EEESG_S1J_JEEENS4_5SM1004TMEM4LOAD26SM100_TMEM_LOAD_32dp32b16xESY_NSZ_INS10_ILi2ELi4ELi3EEES13_NSR_INS5_IJS14_S1H_EEENS5_IJS1H_SB_EEEEEEENS4_39AutoVectorizingCopyWithAssumedAlignmentILi128EEENS4_14SM90_TMA_STOREES1Y_S20_S20_EEEvvEEEEvNT_6ParamsE,@function
        .size           _ZN7cutlass13device_kernelINS_4gemm6kernel13GemmUniversalIN4cute5tupleIJiiiiEEENS1_10collective13CollectiveMmaINS1_35MainloopSm100TmaUmmaWarpSpecializedILi6ELi2ELi4ENS5_IJNS4_1CILi1EEESB_SB_EEEEENS5_IJNSA_ILi128EEESE_NSA_ILi32EEEEEENS_10tfloat32_tENS5_IJlSB_lEEESH_SI_NS4_8TiledMMAINS4_8MMA_AtomIJNS4_17SM100_MMA_TF32_SSISH_SH_fLi128ELi128ELNS4_4UMMA5MajorE0ELSN_0ELNSM_7ScaleInE0ELSO_0EEEEEENS4_6LayoutISC_NS5_IJNSA_ILi0EEESS_SS_EEEEENS5_IJNS4_10UnderscoreESV_SV_EEEEENS4_13SM90_TMA_LOADENS4_14ComposedLayoutINS4_7SwizzleILi3ELi4ELi3EEENS4_18smem_ptr_flag_bitsILi32EEENSR_INS5_IJNSA_ILi8EEESF_EEENS5_IJSF_SB_EEEEEEEvNS4_8identityESY_S18_vS19_EENS_8epilogue10collective18CollectiveEpilogueINS1B_23Sm100TmaWarpSpecializedILi4ELi2ELi16ELb1ELb0EEEJSG_NS5_IJNSR_ISE_SB_EENSR_INSA_ILi16EEESB_EEEEESH_SI_SH_SI_NS1B_6fusion15FusionCallbacksIS1F_NS1K_17LinearCombinationISH_fSH_fLNS_15FloatRoundStyleE2EEESG_S1J_JEEENS4_5SM1004TMEM4LOAD26SM100_TMEM_LOAD_32dp32b16xESY_NSZ_INS10_ILi2ELi4ELi3EEES13_NSR_INS5_IJS14_S1H_EEENS5_IJS1H_SB_EEEEEEENS4_39AutoVectorizingCopyWithAssumedAlignmentILi128EEENS4_14SM90_TMA_STOREES1Y_S20_S20_EEEvvEEEEvNT_6ParamsE,(.L_x_226 - _ZN7cutlass13device_kernelINS_4gemm6kernel13GemmUniversalIN4cute5tupleIJiiiiEEENS1_10collective13CollectiveMmaINS1_35MainloopSm100TmaUmmaWarpSpecializedILi6ELi2ELi4ENS5_IJNS4_1CILi1EEESB_SB_EEEEENS5_IJNSA_ILi128EEESE_NSA_ILi32EEEEEENS_10tfloat32_tENS5_IJlSB_lEEESH_SI_NS4_8TiledMMAINS4_8MMA_AtomIJNS4_17SM100_MMA_TF32_SSISH_SH_fLi128ELi128ELNS4_4UMMA5MajorE0ELSN_0ELNSM_7ScaleInE0ELSO_0EEEEEENS4_6LayoutISC_NS5_IJNSA_ILi0EEESS_SS_EEEEENS5_IJNS4_10UnderscoreESV_SV_EEEEENS4_13SM90_TMA_LOADENS4_14ComposedLayoutINS4_7SwizzleILi3ELi4ELi3EEENS4_18smem_ptr_flag_bitsILi32EEENSR_INS5_IJNSA_ILi8EEESF_EEENS5_IJSF_SB_EEEEEEEvNS4_8identityESY_S18_vS19_EENS_8epilogue10collective18CollectiveEpilogueINS1B_23Sm100TmaWarpSpecializedILi4ELi2ELi16ELb1ELb0EEEJSG_NS5_IJNSR_ISE_SB_EENSR_INSA_ILi16EEESB_EEEEESH_SI_SH_SI_NS1B_6fusion15FusionCallbacksIS1F_NS1K_17LinearCombinationISH_fSH_fLNS_15FloatRoundStyleE2EEESG_S1J_JEEENS4_5SM1004TMEM4LOAD26SM100_TMEM_LOAD_32dp32b16xESY_NSZ_INS10_ILi2ELi4ELi3EEES13_NSR_INS5_IJS14_S1H_EEENS5_IJS1H_SB_EEEEEEENS4_39AutoVectorizingCopyWithAssumedAlignmentILi128EEENS4_14SM90_TMA_STOREES1Y_S20_S20_EEEvvEEEEvNT_6ParamsE)
        .other          _ZN7cutlass13device_kernelINS_4gemm6kernel13GemmUniversalIN4cute5tupleIJiiiiEEENS1_10collective13CollectiveMmaINS1_35MainloopSm100TmaUmmaWarpSpecializedILi6ELi2ELi4ENS5_IJNS4_1CILi1EEESB_SB_EEEEENS5_IJNSA_ILi128EEESE_NSA_ILi32EEEEEENS_10tfloat32_tENS5_IJlSB_lEEESH_SI_NS4_8TiledMMAINS4_8MMA_AtomIJNS4_17SM100_MMA_TF32_SSISH_SH_fLi128ELi128ELNS4_4UMMA5MajorE0ELSN_0ELNSM_7ScaleInE0ELSO_0EEEEEENS4_6LayoutISC_NS5_IJNSA_ILi0EEESS_SS_EEEEENS5_IJNS4_10UnderscoreESV_SV_EEEEENS4_13SM90_TMA_LOADENS4_14ComposedLayoutINS4_7SwizzleILi3ELi4ELi3EEENS4_18smem_ptr_flag_bitsILi32EEENSR_INS5_IJNSA_ILi8EEESF_EEENS5_IJSF_SB_EEEEEEEvNS4_8identityESY_S18_vS19_EENS_8epilogue10collective18CollectiveEpilogueINS1B_23Sm100TmaWarpSpecializedILi4ELi2ELi16ELb1ELb0EEEJSG_NS5_IJNSR_ISE_SB_EENSR_INSA_ILi16EEESB_EEEEESH_SI_SH_SI_NS1B_6fusion15FusionCallbacksIS1F_NS1K_17LinearCombinationISH_fSH_fLNS_15FloatRoundStyleE2EEESG_S1J_JEEENS4_5SM1004TMEM4LOAD26SM100_TMEM_LOAD_32dp32b16xESY_NSZ_INS10_ILi2ELi4ELi3EEES13_NSR_INS5_IJS14_S1H_EEENS5_IJS1H_SB_EEEEEEENS4_39AutoVectorizingCopyWithAssumedAlignmentILi128EEENS4_14SM90_TMA_STOREES1Y_S20_S20_EEEvvEEEEvNT_6ParamsE,@"STO_CUDA_ENTRY STV_DEFAULT"
_ZN7cutlass13device_kernelINS_4gemm6kernel13GemmUniversalIN4cute5tupleIJiiiiEEENS1_10collective13CollectiveMmaINS1_35MainloopSm100TmaUmmaWarpSpecializedILi6ELi2ELi4ENS5_IJNS4_1CILi1EEESB_SB_EEEEENS5_IJNSA_ILi128EEESE_NSA_ILi32EEEEEENS_10tfloat32_tENS5_IJlSB_lEEESH_SI_NS4_8TiledMMAINS4_8MMA_AtomIJNS4_17SM100_MMA_TF32_SSISH_SH_fLi128ELi128ELNS4_4UMMA5MajorE0ELSN_0ELNSM_7ScaleInE0ELSO_0EEEEEENS4_6LayoutISC_NS5_IJNSA_ILi0EEESS_SS_EEEEENS5_IJNS4_10UnderscoreESV_SV_EEEEENS4_13SM90_TMA_LOADENS4_14ComposedLayoutINS4_7SwizzleILi3ELi4ELi3EEENS4_18smem_ptr_flag_bitsILi32EEENSR_INS5_IJNSA_ILi8EEESF_EEENS5_IJSF_SB_EEEEEEEvNS4_8identityESY_S18_vS19_EENS_8epilogue10collective18CollectiveEpilogueINS1B_23Sm100TmaWarpSpecializedILi4ELi2ELi16ELb1ELb0EEEJSG_NS5_IJNSR_ISE_SB_EENSR_INSA_ILi16EEESB_EEEEESH_SI_SH_SI_NS1B_6fusion15FusionCallbacksIS1F_NS1K_17LinearCombinationISH_fSH_fLNS_15FloatRoundStyleE2EEESG_S1J_JEEENS4_5SM1004TMEM4LOAD26SM100_TMEM_LOAD_32dp32b16xESY_NSZ_INS10_ILi2ELi4ELi3EEES13_NSR_INS5_IJS14_S1H_EEENS5_IJS1H_SB_EEEEEEENS4_39AutoVectorizingCopyWithAssumedAlignmentILi128EEENS4_14SM90_TMA_STOREES1Y_S20_S20_EEEvvEEEEvNT_6ParamsE:
[----:B------:R-:W1:Y:S01]  /*0000*/  LDC R1, c[0x0][0x37c] ;  /* 0x0000df00ff017b82 */ /* 0x000e620000000800 */
[----:B------:R-:W2:Y:S01]  /*0010*/  S2R R80, SR_TID.X ;  /* 0x0000000000507919 */ /* 0x000ea20000002100 */
[----:B------:R-:W3:Y:S01]  /*0020*/  LDCU.64 UR4, c[0x0][0x890] ;  /* 0x00011200ff0477ac */ /* 0x000ee20008000a00 */
[----:B------:R-:W-:Y:S02]  /*0030*/  PRMT R67, RZ, 0x7610, R67 ;  /* 0x00007610ff437816 */ /* 0x000fe40000000043 */
[----:B------:R-:W-:Y:S01]  /*0040*/  ELECT P5, URZ, PT ;  /* 0x0000000000ff782f */ /* 0x000fe200038a0000 */
[----:B------:R-:W4:Y:S01]  /*0050*/  LDCU.64 UR46, c[0x0][0x358] ;  /* 0x00006b00ff2e77ac */ /* 0x000f220008000a00 */
[----:B---3--:R-:W-:-:S04]  /*0060*/  UISETP.NE.U32.AND UP0, UPT, UR4, URZ, UPT ;  /* 0x000000ff0400728c */ /* 0x008fc8000bf05070 */
[----:B------:R-:W-:Y:S01]  /*0070*/  UISETP.NE.AND.EX UP0, UPT, UR5, URZ, UPT, UP0 ;  /* 0x000000ff0500728c */ /* 0x000fe2000bf05300 */
[----:B--2---:R-:W-:-:S05]  /*0080*/  SHF.R.U32.HI R72, RZ, 0x5, R80 ;  /* 0x00000005ff487819 */ /* 0x004fca0000011650 */
[----:B------:R-:W2:Y:S02]  /*0090*/  SHFL.IDX PT, R0, R72, RZ, 0x1f ;  /* 0x00001fff48007589 */ /* 0x000ea400000e0000 */
[----:B--2---:R-:W-:Y:S01]  /*00a0*/  R2UR UR8, R0 ;  /* 0x00000000000872ca */ /* 0x004fe200000e0000 */
[----:B-1--4-:R-:W-:-:S14]  /*00b0*/  BRA.U UP0, `(.L_x_0) ;  /* 0x00000001002c7547 */ /* 0x012fdc000b800000 */
[----:B------:R-:W1:Y:S02]  /*00c0*/  LDCU.64 UR6, c[0x0][0x888] ;  /* 0x00011100ff0677ac */ /* 0x000e640008000a00 */
[----:B-1----:R-:W-:-:S04]  /*00d0*/  UISETP.NE.U32.AND UP0, UPT, UR6, URZ, UPT ;  /* 0x000000ff0600728c */ /* 0x002fc8000bf05070 */
[----:B------:R-:W-:-:S09]  /*00e0*/  UISETP.NE.AND.EX UP0, UPT, UR7, URZ, UPT, UP0 ;  /* 0x000000ff0700728c */ /* 0x000fd2000bf05300 */
[----:B------:R-:W-:Y:S05]  /*00f0*/  BRA.U !UP0, `(.L_x_1) ;  /* 0x0000000108107547 */ /* 0x000fea000b800000 */
[----:B------:R-:W1:Y:S02]  /*0100*/  LDC.64 R2, c[0x0][0x888] ;  /* 0x00022200ff027b82 */ /* 0x000e640000000a00 */
[----:B-1----:R1:W5:Y:S01]  /*0110*/  LDG.E R35, desc[UR46][R2.64] ;  /* 0x0000002e02237981 */ /* 0x002362000c1e1900 */
[----:B------:R-:W-:Y:S01]  /*0120*/  HFMA2 R67, -RZ, RZ, 0, 5.9604644775390625e-08 ;  /* 0x00000001ff437431 */ /* 0x000fe200000001ff */
[----:B------:R-:W-:Y:S05]  /*0130*/  BRA `(.L_x_0) ;  /* 0x00000000000c7947 */ /* 0x000fea0003800000 */
.L_x_1:
[----:B------:R-:W1:Y:S01]  /*0140*/  LDCU UR6, c[0x0][0x880] ;  /* 0x00011000ff0677ac */ /* 0x000e620008000800 */
[----:B------:R-:W-:Y:S01]  /*0150*/  HFMA2 R67, -RZ, RZ, 0, 5.9604644775390625e-08 ;  /* 0x00000001ff437431 */ /* 0x000fe200000001ff */
[----:B-1----:R-:W-:-:S07]  /*0160*/  MOV R35, UR6 ;  /* 0x0000000600237c02 */ /* 0x002fce0008000f00 */
.L_x_0:
[----:B------:R-:W2:Y:S02]  /*0170*/  LDCU.64 UR6, c[0x0][0x8b0] ;  /* 0x00011600ff0677ac */ /* 0x000ea40008000a00 */
[----:B--2---:R-:W-:-:S04]  /*0180*/  UISETP.NE.U32.AND UP0, UPT, UR6, URZ, UPT ;  /* 0x000000ff0600728c */ /* 0x004fc8000bf05070 */
[----:B------:R-:W-:-:S09]  /*0190*/  UISETP.NE.AND.EX UP0, UPT, UR7, URZ, UPT, UP0 ;  /* 0x000000ff0700728c */ /* 0x000fd2000bf05300 */
[----:B------:R-:W-:Y:S05]  /*01a0*/  BRA.U UP0, `(.L_x_2) ;  /* 0x0000000100247547 */ /* 0x000fea000b800000 */
[----:B------:R-:W2:Y:S02]  /*01b0*/  LDCU.64 UR6, c[0x0][0x8a8] ;  /* 0x00011500ff0677ac */ /* 0x000ea40008000a00 */
[----:B--2---:R-:W-:-:S04]  /*01c0*/  UISETP.NE.U32.AND UP0, UPT, UR6, URZ, UPT ;  /* 0x000000ff0600728c */ /* 0x004fc8000bf05070 */
[----:B------:R-:W-:-:S09]  /*01d0*/  UISETP.NE.AND.EX UP0, UPT, UR7, URZ, UPT, UP0 ;  /* 0x000000ff0700728c */ /* 0x000fd2000bf05300 */
[----:B------:R-:W-:Y:S05]  /*01e0*/  BRA.U !UP0, `(.L_x_3) ;  /* 0x00000001080c7547 */ /* 0x000fea000b800000 */
[----:B------:R-:W2:Y:S02]  /*01f0*/  LDC.64 R32, c[0x0][0x8a8] ;  /* 0x00022a00ff207b82 */ /* 0x000ea40000000a00 */
[----:B--2---:R2:W5:Y:S01]  /*0200*/  LDG.E R32, desc[UR46][R32.64] ;  /* 0x0000002e20207981 */ /* 0x004562000c1e1900 */
[----:B------:R-:W-:Y:S05]  /*0210*/  BRA `(.L_x_2) ;  /* 0x0000000000087947 */ /* 0x000fea0003800000 */
.L_x_3:
[----:B------:R-:W2:Y:S02]  /*0220*/  LDCU UR6, c[0x0][0x8a0] ;  /* 0x00011400ff0677ac */ /* 0x000ea40008000800 */
[----:B--2---:R-:W-:Y:S02]  /*0230*/  MOV R32, UR6 ;  /* 0x0000000600207c02 */ /* 0x004fe40008000f00 */
.L_x_2:
[----:B------:R-:W-:Y:S01]  /*0240*/  IMAD.U32 R0, RZ, RZ, UR8 ;  /* 0x00000008ff007e24 */ /* 0x000fe2000f8e00ff */
[----:B------:R-:W-:Y:S04]  /*0250*/  BSSY.RECONVERGENT B0, `(.L_x_4) ;  /* 0x000000c000007945 */ /* 0x000fe80003800200 */
[C---:B------:R-:W-:Y:S02]  /*0260*/  ISETP.NE.OR P1, PT, R0.reuse, 0x1, !P5 ;  /* 0x000000010000780c */ /* 0x040fe40006f25670 */
[----:B------:R-:W-:-:S11]  /*0270*/  ISETP.NE.OR P0, PT, R0, 0x3, !P5 ;  /* 0x000000030000780c */ /* 0x000fd60006f05670 */
[----:B------:R-:W-:Y:S05]  /*0280*/  @P1 BRA `(.L_x_5) ;  /* 0x0000000000201947 */ /* 0x000fea0003800000 */
[----:B------:R-:W3:Y:S02]  /*0290*/  LDCU.64 UR6, c[0x0][0x348] ;  /* 0x00006900ff0677ac */ /* 0x000ee40008000a00 */
[----:B---3--:R-:W-:Y:S02]  /*02a0*/  UIADD3 UR10, UP1, UPT, UR6, 0x80, URZ ;  /* 0x00000080060a7890 */ /* 0x008fe4000ff3e0ff */
[----:B------:R-:W-:Y:S02]  /*02b0*/  UIADD3 UR6, UP0, UPT, UR6, 0x180, URZ ;  /* 0x0000018006067890 */ /* 0x000fe4000ff1e0ff */
[----:B------:R-:W-:Y:S02]  /*02c0*/  UIADD3.X UR11, UPT, UPT, URZ, UR7, URZ, UP1, !UPT ;  /* 0x00000007ff0b7290 */ /* 0x000fe40008ffe4ff */
[----:B------:R-:W-:-:S07]  /*02d0*/  UIADD3.X UR7, UPT, UPT, URZ, UR7, URZ, UP0, !UPT ;  /* 0x00000007ff077290 */ /* 0x000fce00087fe4ff */
[----:B------:R3:W-:Y:S02]  /*02e0*/  UTMACCTL.PF [UR10] ;  /* 0x000000000a0079b9 */ /* 0x0007e40008040000 */
[----:B------:R3:W-:Y:S02]  /*02f0*/  UTMACCTL.PF [UR6] ;  /* 0x00000000060079b9 */ /* 0x0007e40008040000 */
[----:B---3--:R-:W-:Y:S01]  /*0300*/  NOP ;  /* 0x0000000000007918 */ /* 0x008fe20000000000 */
.L_x_5:
[----:B------:R-:W-:Y:S05]  /*0310*/  BSYNC.RECONVERGENT B0 ;  /* 0x0000000000007941 */ /* 0x000fea0003800200 */
.L_x_4:
[----:B------:R-:W-:Y:S04]  /*0320*/  BSSY.RECONVERGENT B0, `(.L_x_6) ;  /* 0x000000a000007945 */ /* 0x000fe80003800200 */
        /* <DEDUP_REMOVED lines=9> */
.L_x_7:
[----:B------:R-:W-:Y:S05]  /*03c0*/  BSYNC.RECONVERGENT B0 ;  /* 0x0000000000007941 */ /* 0x000fea0003800200 */
.L_x_6:
[----:B------:R-:W3:Y:S01]  /*03d0*/  LDCU.64 UR6, c[0x0][0x888] ;  /* 0x00011100ff0677ac */ /* 0x000ee20008000a00 */
[----:B------:R-:W-:Y:S02]  /*03e0*/  UISETP.EQ.U32.AND UP1, UPT, UR4, URZ, UPT ;  /* 0x000000ff0400728c */ /* 0x000fe4000bf22070 */
[----:B------:R-:W-:Y:S02]  /*03f0*/  UPLOP3.LUT UP2, UPT, UPT, UPT, UPT, 0x80, 0x8 ;  /* 0x000000000008789c */ /* 0x000fe40003f4f070 */
[----:B---3--:R-:W-:-:S04]  /*0400*/  UISETP.NE.U32.AND UP0, UPT, UR6, URZ, UPT ;  /* 0x000000ff0600728c */ /* 0x008fc8000bf05070 */
[----:B------:R-:W-:-:S04]  /*0410*/  UISETP.NE.AND.EX UP0, UPT, UR7, URZ, UPT, UP0 ;  /* 0x000000ff0700728c */ /* 0x000fc8000bf05300 */
[----:B------:R-:W-:-:S04]  /*0420*/  UISETP.EQ.OR.EX UP3, UPT, UR5, URZ, !UP0, UP1 ;  /* 0x000000ff0500728c */ /* 0x000fc8000c762710 */
[----:B------:R-:W-:-:S05]  /*0430*/  UP2UR UR50, UPR, URZ, 0x8 ;  /* 0x00000008ff327883 */ /* 0x000fca0008000000 */
[----:B------:R-:W-:Y:S07]  /*0440*/  BRA.U !UP3, `(.L_x_8) ;  /* 0x000000010b207547 */ /* 0x000fee000b800000 */
[----:B------:R-:W-:Y:S01]  /*0450*/  UISETP.NE.U32.AND UP2, UPT, UR4, URZ, UPT ;  /* 0x000000ff0400728c */ /* 0x000fe2000bf45070 */
[----:B-----5:R-:W-:Y:S01]  /*0460*/  FSETP.NEU.AND P0, PT, R35, RZ, PT ;  /* 0x000000ff2300720b */ /* 0x020fe20003f0d000 */
[----:B------:R-:W-:Y:S02]  /*0470*/  USEL UR4, URZ, 0xffffffff, UP0 ;  /* 0xffffffffff047887 */ /* 0x000fe40008000000 */
[----:B------:R-:W-:-:S10]  /*0480*/  UISETP.NE.AND.EX UP2, UPT, UR5, URZ, UPT, UP2 ;  /* 0x000000ff0500728c */ /* 0x000fd4000bf45320 */
[----:B------:R-:W-:Y:S01]  /*0490*/  VOTEU.ANY UP1, P0 ;  /* 0x0000000000ff7886 */ /* 0x000fe20000020100 */
[----:B------:R-:W-:-:S04]  /*04a0*/  @!UP2 USEL UR4, URZ, 0xffffffff, UP1 ;  /* 0xffffffffff04a887 */ /* 0x000fc80008800000 */
[----:B------:R-:W-:-:S04]  /*04b0*/  ULOP3.LUT UR4, UR4, 0x1, URZ, 0xc0, !UPT ;  /* 0x0000000104047892 */ /* 0x000fc8000f8ec0ff */
[----:B------:R-:W-:-:S11]  /*04c0*/  UISETP.NE.U32.AND UP2, UPT, UR4, 0x1, UPT ;  /* 0x000000010400788c */ /* 0x000fd6000bf45070 */
.L_x_8:
[----:B-1----:R-:W1:Y:S01]  /*04d0*/  SHFL.IDX PT, R2, R72, RZ, 0x1f ;  /* 0x00001fff48027589 */ /* 0x002e6200000e0000 */
[----:B------:R-:W-:-:S04]  /*04e0*/  UISETP.NE.AND UP1, UPT, UR8, 0x2, UPT ;  /* 0x000000020800788c */ /* 0x000fc8000bf25270 */
[----:B------:R-:W-:Y:S01]  /*04f0*/  USEL UR6, URZ, 0x1, UP1 ;  /* 0x00000001ff067887 */ /* 0x000fe20008800000 */
[----:B-1----:R-:W-:-:S13]  /*0500*/  ISETP.NE.AND P0, PT, R2, RZ, PT ;  /* 0x000000ff0200720c */ /* 0x002fda0003f05270 */
[----:B------:R-:W-:Y:S05]  /*0510*/  @P0 BRA `(.L_x_9) ;  /* 0x0000000000580947 */ /* 0x000fea0003800000 */
[----:B------:R-:W1:Y:S01]  /*0520*/  S2UR UR5, SR_CgaCtaId ;  /* 0x00000000000579c3 */ /* 0x000e620000008800 */
[----:B------:R-:W-:Y:S01]  /*0530*/  UMOV UR7, 0x400 ;  /* 0x0000040000077882 */ /* 0x000fe20000000000 */
[----:B------:R-:W-:Y:S01]  /*0540*/  UMOV UR4, 0x1 ;  /* 0x0000000100047882 */ /* 0x000fe20000000000 */
[----:B------:R-:W-:Y:S01]  /*0550*/  ELECT P0, URZ, PT ;  /* 0x0000000000ff782f */ /* 0x000fe20003800000 */
[----:B------:R-:W-:-:S04]  /*0560*/  UIADD3 UR10, UPT, UPT, -UR4, 0x100000, URZ ;  /* 0x00100000040a7890 */ /* 0x000fc8000fffe1ff */
[----:B------:R-:W-:Y:S02]  /*0570*/  USHF.L.U32 UR11, UR10, 0xb, URZ ;  /* 0x0000000b0a0b7899 */ /* 0x000fe400080006ff */
[----:B------:R-:W-:Y:S02]  /*0580*/  USHF.L.U32 UR10, UR10, 0x1, URZ ;  /* 0x000000010a0a7899 */ /* 0x000fe400080006ff */
[----:B-1----:R-:W-:Y:S01]  /*0590*/  ULEA UR5, UR5, UR7, 0x18 ;  /* 0x0000000705057291 */ /* 0x002fe2000f8ec0ff */
[----:B------:R-:W1:Y:S11]  /*05a0*/  FENCE.VIEW.ASYNC.S ;  /* 0x00000000000073c6 */ /* 0x000e760000000000 */
[----:B-1----:R1:W3:Y:S01]  /*05b0*/  SYNCS.EXCH.64 URZ, [UR5], UR10 ;  /* 0x0000000a05ff75b2 */ /* 0x0022e20008000100 */
[----:B------:R1:W4:Y:S01]  /*05c0*/  SYNCS.EXCH.64 URZ, [UR5+0x30], UR10 ;  /* 0x0000300a05ff75b2 */ /* 0x0003220008000100 */
[----:B------:R1:W1:Y:S01]  /*05d0*/  SYNCS.EXCH.64 URZ, [UR5+0x8], UR10 ;  /* 0x0000080a05ff75b2 */ /* 0x0002620008000100 */
        /* <DEDUP_REMOVED lines=9> */
[----:B------:R-:W-:Y:S01]  /*0670*/  NOP ;  /* 0x0000000000007918 */ /* 0x000fe20000000000 */
.L_x_9:
[----:B------:R-:W2:Y:S01]  /*0680*/  SHFL.IDX PT, R2, R72, RZ, 0x1f ;  /* 0x00001fff48027589 */ /* 0x000ea200000e0000 */
[----:B------:R-:W-:Y:S01]  /*0690*/  NOP ;  /* 0x0000000000007918 */ /* 0x000fe20000000000 */
[----:B--2---:R-:W-:-:S13]  /*06a0*/  ISETP.NE.AND P0, PT, R2, 0x1, PT ;  /* 0x000000010200780c */ /* 0x004fda0003f05270 */
[----:B------:R-:W-:Y:S05]  /*06b0*/  @P0 BRA `(.L_x_10) ;  /* 0x0000000000580947 */ /* 0x000fea0003800000 */
[----:B------:R-:W2:Y:S01]  /*06c0*/  S2UR UR7, SR_CgaCtaId ;  /* 0x00000000000779c3 */ /* 0x000ea20000008800 */
[----:B------:R-:W-:Y:S01]  /*06d0*/  UMOV UR9, 0x400 ;  /* 0x0000040000097882 */ /* 0x000fe20000000000 */
[----:B-1----:R-:W-:Y:S01]  /*06e0*/  UMOV UR5, 0x20 ;  /* 0x0000002000057882 */ /* 0x002fe20000000000 */
[----:B------:R-:W-:Y:S01]  /*06f0*/  UMOV UR4, 0x80 ;  /* 0x0000008000047882 */ /* 0x000fe20000000000 */
[----:B------:R-:W-:-:S04]  /*0700*/  UIADD3 UR10, UPT, UPT, -UR5, 0x100000, URZ ;  /* 0x00100000050a7890 */ /* 0x000fc8000fffe1ff */
[----:B------:R-:W-:Y:S02]  /*0710*/  USHF.L.U32 UR11, UR10, 0xb, URZ ;  /* 0x0000000b0a0b7899 */ /* 0x000fe400080006ff */
[----:B------:R-:W-:Y:S02]  /*0720*/  USHF.L.U32 UR10, UR10, 0x1, URZ ;  /* 0x000000010a0a7899 */ /* 0x000fe400080006ff */
[----:B------:R-:W-:-:S04]  /*0730*/  UIADD3 UR4, UPT, UPT, -UR4, 0x100000, URZ ;  /* 0x0010000004047890 */ /* 0x000fc8000fffe1ff */
[----:B------:R-:W-:Y:S02]  /*0740*/  USHF.L.U32 UR5, UR4, 0xb, URZ ;  /* 0x0000000b04057899 */ /* 0x000fe400080006ff */
[----:B------:R-:W-:Y:S01]  /*0750*/  USHF.L.U32 UR4, UR4, 0x1, URZ ;  /* 0x0000000104047899 */ /* 0x000fe200080006ff */
[----:B------:R-:W-:Y:S01]  /*0760*/  ELECT P0, URZ, PT ;  /* 0x0000000000ff782f */ /* 0x000fe20003800000 */
[----:B--2---:R-:W-:Y:S01]  /*0770*/  ULEA UR7, UR7, UR9, 0x18 ;  /* 0x0000000907077291 */ /* 0x004fe2000f8ec0ff */
[----:B------:R-:W1:Y:S11]  /*0780*/  FENCE.VIEW.ASYNC.S ;  /* 0x00000000000073c6 */ /* 0x000e760000000000 */
[----:B-1----:R2:W1:Y:S01]  /*0790*/  SYNCS.EXCH.64 URZ, [UR7+0x60], UR10 ;  /* 0x0000600a07ff75b2 */ /* 0x0024620008000100 */
[----:B------:R2:W1:Y:S01]  /*07a0*/  SYNCS.EXCH.64 URZ, [UR7+0x80], UR4 ;  /* 0x0000800407ff75b2 */ /* 0x0004620008000100 */
[----:B------:R2:W1:Y:S01]  /*07b0*/  SYNCS.EXCH.64 URZ, [UR7+0x68], UR10 ;  /* 0x0000680a07ff75b2 */ /* 0x0004620008000100 */
[----:B------:R2:W1:Y:S01]  /*07c0*/  SYNCS.EXCH.64 URZ, [UR7+0x88], UR4 ;  /* 0x0000880407ff75b2 */ /* 0x0004620008000100 */
[----:B------:R2:W1:Y:S01]  /*07d0*/  SYNCS.EXCH.64 URZ, [UR7+0x70], UR10 ;  /* 0x0000700a07ff75b2 */ /* 0x0004620008000100 */
[----:B------:R2:W1:Y:S01]  /*07e0*/  SYNCS.EXCH.64 URZ, [UR7+0x90], UR4 ;  /* 0x0000900407ff75b2 */ /* 0x0004620008000100 */
[----:B------:R2:W1:Y:S01]  /*07f0*/  SYNCS.EXCH.64 URZ, [UR7+0x78], UR10 ;  /* 0x0000780a07ff75b2 */ /* 0x0004620008000100 */
[----:B------:R2:W1:Y:S02]  /*0800*/  SYNCS.EXCH.64 URZ, [UR7+0x98], UR4 ;  /* 0x0000980407ff75b2 */ /* 0x0004640008000100 */
[----:B--2---:R-:W-:Y:S01]  /*0810*/  NOP ;  /* 0x0000000000007918 */ /* 0x004fe20000000000 */
.L_x_10:
[----:B------:R-:W2:Y:S01]  /*0820*/  SHFL.IDX PT, R2, R72, RZ, 0x1f ;  /* 0x00001fff48027589 */ /* 0x000ea200000e0000 */
[----:B------:R-:W-:Y:S01]  /*0830*/  NOP ;  /* 0x0000000000007918 */ /* 0x000fe20000000000 */
[----:B--2---:R-:W-:-:S13]  /*0840*/  ISETP.NE.AND P0, PT, R2, 0x3, PT ;  /* 0x000000030200780c */ /* 0x004fda0003f05270 */
[----:B------:R-:W-:Y:S05]  /*0850*/  @P0 BRA `(.L_x_11) ;  /* 0x0000000000300947 */ /* 0x000fea0003800000 */
[----:B-1----:R-:W1:Y:S01]  /*0860*/  S2UR UR5, SR_CgaCtaId ;  /* 0x00000000000579c3 */ /* 0x002e620000008800 */
        /* <DEDUP_REMOVED lines=8> */
[----:B-1----:R2:W1:Y:S01]  /*08f0*/  SYNCS.EXCH.64 URZ, [UR5+0xa0], UR10 ;  /* 0x0000a00a05ff75b2 */ /* 0x0024620008000100 */
[----:B------:R2:W1:Y:S02]  /*0900*/  SYNCS.EXCH.64 URZ, [UR5+0xa8], UR10 ;  /* 0x0000a80a05ff75b2 */ /* 0x0004640008000100 */
[----:B--2---:R-:W-:Y:S01]  /*0910*/  NOP ;  /* 0x0000000000007918 */ /* 0x004fe20000000000 */
.L_x_11:
[----:B------:R-:W2:Y:S01]  /*0920*/  SHFL.IDX PT, R2, R72, RZ, 0x1f ;  /* 0x00001fff48027589 */ /* 0x000ea200000e0000 */
[----:B------:R-:W-:Y:S01]  /*0930*/  NOP ;  /* 0x0000000000007918 */ /* 0x000fe20000000000 */
[----:B--2---:R-:W-:-:S13]  /*0940*/  ISETP.NE.AND P0, PT, R2, 0x4, PT ;  /* 0x000000040200780c */ /* 0x004fda0003f05270 */
[----:B------:R-:W-:Y:S05]  /*0950*/  @P0 BRA `(.L_x_12) ;  /* 0x00000000004c0947 */ /* 0x000fea0003800000 */
[----:B-1----:R-:W1:Y:S01]  /*0960*/  S2UR UR5, SR_CgaCtaId ;  /* 0x00000000000579c3 */ /* 0x002e620000008800 */
[----:B------:R-:W-:Y:S01]  /*0970*/  UMOV UR9, 0x100 ;  /* 0x0000010000097882 */ /* 0x000fe20000000000 */
[----:B------:R-:W-:Y:S01]  /*0980*/  UMOV UR7, 0x400 ;  /* 0x0000040000077882 */ /* 0x000fe20000000000 */
[----:B------:R-:W-:Y:S01]  /*0990*/  USEL UR9, UR9, 0xe0, UP2 ;  /* 0x000000e009097887 */ /* 0x000fe20009000000 */
[----:B------:R-:W-:Y:S01]  /*09a0*/  UMOV UR4, 0x1 ;  /* 0x0000000100047882 */ /* 0x000fe20000000000 */
[----:B------:R-:W-:Y:S01]  /*09b0*/  ELECT P0, URZ, PT ;  /* 0x0000000000ff782f */ /* 0x000fe20003800000 */
[----:B------:R-:W-:-:S04]  /*09c0*/  UIADD3 UR10, UPT, UPT, -UR4, 0x100000, URZ ;  /* 0x00100000040a7890 */ /* 0x000fc8000fffe1ff */
[----:B------:R-:W-:Y:S02]  /*09d0*/  USHF.L.U32 UR11, UR10, 0xb, URZ ;  /* 0x0000000b0a0b7899 */ /* 0x000fe400080006ff */
[----:B------:R-:W-:Y:S02]  /*09e0*/  USHF.L.U32 UR10, UR10, 0x1, URZ ;  /* 0x000000010a0a7899 */ /* 0x000fe400080006ff */
[----:B------:R-:W-:-:S04]  /*09f0*/  UIADD3 UR12, UPT, UPT, -UR9, 0x100000, URZ ;  /* 0x00100000090c7890 */ /* 0x000fc8000fffe1ff */
[----:B------:R-:W-:Y:S02]  /*0a00*/  USHF.L.U32 UR13, UR12, 0xb, URZ ;  /* 0x0000000b0c0d7899 */ /* 0x000fe400080006ff */
[----:B------:R-:W-:Y:S02]  /*0a10*/  USHF.L.U32 UR12, UR12, 0x1, URZ ;  /* 0x000000010c0c7899 */ /* 0x000fe400080006ff */
[----:B-1----:R-:W-:Y:S01]  /*0a20*/  ULEA UR5, UR5, UR7, 0x18 ;  /* 0x0000000705057291 */ /* 0x002fe2000f8ec0ff */
[----:B------:R-:W1:Y:S11]  /*0a30*/  FENCE.VIEW.ASYNC.S ;  /* 0x00000000000073c6 */ /* 0x000e760000000000 */
[----:B-1----:R2:W1:Y:S01]  /*0a40*/  SYNCS.EXCH.64 URZ, [UR5+0xb0], UR10 ;  /* 0x0000b00a05ff75b2 */ /* 0x0024620008000100 */
[----:B------:R2:W1:Y:S01]  /*0a50*/  SYNCS.EXCH.64 URZ, [UR5+0xc0], UR12 ;  /* 0x0000c00c05ff75b2 */ /* 0x0004620008000100 */
[----:B------:R2:W1:Y:S01]  /*0a60*/  SYNCS.EXCH.64 URZ, [UR5+0xb8], UR10 ;  /* 0x0000b80a05ff75b2 */ /* 0x0004620008000100 */
[----:B------:R2:W1:Y:S02]  /*0a70*/  SYNCS.EXCH.64 URZ, [UR5+0xc8], UR12 ;  /* 0x0000c80c05ff75b2 */ /* 0x0004640008000100 */
[----:B--2---:R-:W-:Y:S01]  /*0a80*/  NOP ;  /* 0x0000000000007918 */ /* 0x004fe20000000000 */
.L_x_12:
        /* <DEDUP_REMOVED lines=26> */
.L_x_13:
        /* <DEDUP_REMOVED lines=18> */
.L_x_14:
[----:B-1----:R-:W1:Y:S01]  /*0d50*/  S2UR UR5, SR_CTAID.X ;  /* 0x00000000000579c3 */ /* 0x002e620000002500 */
[----:B------:R-:W-:-:S05]  /*0d60*/  CS2R.32 R68, SR_CgaSize ;  /* 0x0000000000447805 */ /* 0x000fca0000008a00 */
[----:B------:R-:W-:-:S05]  /*0d70*/  IMAD R68, R68, -0xa0, RZ ;  /* 0xffffff6044447824 */ /* 0x000fca00078e02ff */
[----:B------:R-:W-:-:S14]  /*0d80*/  R2UR UR9, R68 ;  /* 0x00000000440972ca */ /* 0x000fdc00000e0000 */
[----:B------:R-:W2:Y:S01]  /*0d90*/  LDCU UR9, c[0x0][UR9+0x2b0] ;  /* 0x00005600090977ac */ /* 0x000ea20008000800 */
[----:B------:R-:W-:Y:S01]  /*0da0*/  NOP ;  /* 0x0000000000007918 */ /* 0x000fe20000000000 */
[----:B------:R-:W-:-:S05]  /*0db0*/  CS2R.32 R68, SR_CgaSize ;  /* 0x0000000000447805 */ /* 0x000fca0000008a00 */
[----:B------:R-:W-:-:S05]  /*0dc0*/  IMAD R68, R68, -0xa0, RZ ;  /* 0xffffff6044447824 */ /* 0x000fca00078e02ff */
[----:B------:R-:W-:-:S14]  /*0dd0*/  R2UR UR7, R68 ;  /* 0x00000000440772ca */ /* 0x000fdc00000e0000 */
[----:B------:R-:W3:Y:S01]  /*0de0*/  LDCU UR7, c[0x0][UR7+0x2b4] ;  /* 0x00005680070777ac */ /* 0x000ee20008000800 */
[----:B------:R-:W4:Y:S08]  /*0df0*/  S2UR UR4, SR_CTAID.Y ;  /* 0x00000000000479c3 */ /* 0x000f300000002600 */
[----:B------:R-:W3:Y:S01]  /*0e00*/  LDC R9, c[0x0][0xb24] ;  /* 0x0002c900ff097b82 */ /* 0x000ee20000000800 */
[----:B-1----:R-:W-:-:S02]  /*0e10*/  I2FP.F32.U32 R4, UR5 ;  /* 0x0000000500047c45 */ /* 0x002fc40008201000 */
[----:B------:R-:W-:-:S05]  /*0e20*/  CS2R.32 R5, SR_CgaSize ;  /* 0x0000000000057805 */ /* 0x000fca0000008a00 */
[----:B------:R-:W-:-:S06]  /*0e30*/  IMAD R5, R5, -0xa0, RZ ;  /* 0xffffff6005057824 */ /* 0x000fcc00078e02ff */
[----:B------:R-:W1:Y:S01]  /*0e40*/  LDC R5, c[0x0][R5+0x2a0] ;  /* 0x0000a80005057b82 */ /* 0x000e620000000800 */
[----:B------:R-:W-:Y:S01]  /*0e50*/  MOV R21, UR5 ;  /* 0x0000000500157c02 */ /* 0x000fe20008000f00 */
[----:B--2---:R-:W-:Y:S01]  /*0e60*/  FMUL R4, R4, UR9 ;  /* 0x0000000904047c20 */ /* 0x004fe20008400000 */
[----:B----4-:R-:W-:Y:S02]  /*0e70*/  I2FP.F32.U32 R2, UR4 ;  /* 0x0000000400027c45 */ /* 0x010fe40008201000 */
[----:B------:R-:W-:-:S05]  /*0e80*/  CS2R.32 R3, SR_CgaSize ;  /* 0x0000000000037805 */ /* 0x000fca0000008a00 */
[----:B------:R-:W-:-:S06]  /*0e90*/  IMAD R3, R3, -0xa0, RZ ;  /* 0xffffff6003037824 */ /* 0x000fcc00078e02ff */
[----:B------:R-:W2:Y:S01]  /*0ea0*/  LDC R3, c[0x0][R3+0x2a4] ;  /* 0x0000a90003037b82 */ /* 0x000ea20000000800 */
[----:B------:R-:W4:Y:S01]  /*0eb0*/  F2I.U32.TRUNC.NTZ R68, R4 ;  /* 0x0000000400447305 */ /* 0x000f22000020f000 */
[----:B------:R-:W-:Y:S01]  /*0ec0*/  MOV R20, UR4 ;  /* 0x0000000400147c02 */ /* 0x000fe20008000f00 */
[----:B---3--:R-:W-:-:S05]  /*0ed0*/  FMUL R2, R2, UR7 ;  /* 0x0000000702027c20 */ /* 0x008fca0008400000 */
[----:B------:R-:W-:Y:S01]  /*0ee0*/  BAR.SYNC.DEFER_BLOCKING 0x0 ;  /* 0x0000000000007b1d */ /* 0x000fe20000010000 */
[----:B------:R-:W-:-:S05]  /*0ef0*/  ISETP.GE.AND P0, PT, R9, 0x1, PT ;  /* 0x000000010900780c */ /* 0x000fca0003f06270 */
[----:B------:R-:W3:Y:S02]  /*0f00*/  F2I.U32.TRUNC.NTZ R66, R2 ;  /* 0x0000000200427305 */ /* 0x000ee4000020f000 */
[----:B------:R-:W2:Y:S01]  /*0f10*/  S2UR UR36, SR_CTAID.Z ;  /* 0x00000000002479c3 */ /* 0x000ea20000002700 */
[----:B----4-:R-:W-:-:S05]  /*0f20*/  IADD3 R68, PT, PT, -R68, RZ, RZ ;  /* 0x000000ff44447210 */ /* 0x010fca0007ffe1ff */
[----:B-1----:R-:W-:Y:S01]  /*0f30*/  IMAD R68, R5, R68, UR5 ;  /* 0x0000000505447e24 */ /* 0x002fe2000f8e0244 */
[----:B---3--:R-:W-:-:S05]  /*0f40*/  IADD3 R66, PT, PT, -R66, RZ, RZ ;  /* 0x000000ff42427210 */ /* 0x008fca0007ffe1ff */
[----:B--2---:R-:W-:Y:S01]  /*0f50*/  IMAD R66, R3, R66, UR4 ;  /* 0x0000000403427e24 */ /* 0x004fe2000f8e0242 */
[----:B------:R-:W-:Y:S06]  /*0f60*/  @!P0 BRA `(.L_x_15) ;  /* 0x0000000000b88947 */ /* 0x000fec0003800000 */
[----:B------:R-:W1:Y:S01]  /*0f70*/  LDC.64 R4, c[0x0][0xb18] ;  /* 0x0002c600ff047b82 */ /* 0x000e620000000a00 */
[----:B------:R-:W-:-:S07]  /*0f80*/  ISETP.NE.AND P0, PT, R9, 0x1, PT ;  /* 0x000000010900780c */ /* 0x000fce0003f05270 */
[----:B------:R-:W2:Y:S08]  /*0f90*/  LDC R10, c[0x0][0xb0c] ;  /* 0x0002c300ff0a7b82 */ /* 0x000eb00000000800 */
[----:B------:R-:W3:Y:S08]  /*0fa0*/  LDC R11, c[0x0][0x370] ;  /* 0x0000dc00ff0b7b82 */ /* 0x000ef00000000800 */
[----:B------:R-:W4:Y:S01]  /*0fb0*/  LDC R12, c[0x0][0x374] ;  /* 0x0000dd00ff0c7b82 */ /* 0x000f220000000800 */
[----:B-1----:R-:W-:-:S07]  /*0fc0*/  ISETP.NE.AND P1, PT, R4, 0x1, PT ;  /* 0x000000010400780c */ /* 0x002fce0003f25270 */
[----:B------:R-:W3:Y:S01]  /*0fd0*/  LDC.64 R6, c[0x0][0xb10] ;  /* 0x0002c400ff067b82 */ /* 0x000ee20000000a00 */
[----:B--2---:R-:W-:-:S07]  /*0fe0*/  ISETP.NE.AND P2, PT, R10, 0x1, PT ;  /* 0x000000010a00780c */ /* 0x004fce0003f45270 */
[----:B------:R-:W1:Y:S08]  /*0ff0*/  LDC R8, c[0x0][0xb20] ;  /* 0x0002c800ff087b82 */ /* 0x000e700000000800 */
[----:B------:R-:W2:Y:S01]  /*1000*/  LDC.64 R2, c[0x0][0xb28] ;  /* 0x0002ca00ff027b82 */ /* 0x000ea20000000a00 */
[----:B----4-:R-:W-:-:S04]  /*1010*/  IMAD.HI.U32 R13, R12, R5, RZ ;  /* 0x000000050c0d7227 */ /* 0x010fc800078e00ff */
[----:B------:R-:W-:-:S04]  /*1020*/  IMAD.HI.U32 R5, R20, R5, RZ ;  /* 0x0000000514057227 */ /* 0x000fc800078e00ff */
[----:B---3--:R-:W-:-:S04]  /*1030*/  IMAD.HI.U32 R14, R11, R6, RZ ;  /* 0x000000060b0e7227 */ /* 0x008fc800078e00ff */
[C---:B------:R-:W-:Y:S01]  /*1040*/  IMAD.HI.U32 R16, R21.reuse, R6, RZ ;  /* 0x0000000615107227 */ /* 0x040fe200078e00ff */
[-C--:B------:R-:W-:Y:S02]  /*1050*/  @P2 SHF.R.U32.HI R11, RZ, R7.reuse, R14 ;  /* 0x00000007ff0b2219 */ /* 0x080fe4000001160e */
[-C--:B-1----:R-:W-:Y:S02]  /*1060*/  @P1 SHF.R.U32.HI R12, RZ, R8.reuse, R13 ;  /* 0x00000008ff0c1219 */ /* 0x082fe4000001160d */
[----:B------:R-:W-:Y:S02]  /*1070*/  SHF.R.U32.HI R5, RZ, R8, R5 ;  /* 0x00000008ff057219 */ /* 0x000fe40000011605 */
[----:B------:R-:W-:Y:S02]  /*1080*/  SHF.R.U32.HI R16, RZ, R7, R16 ;  /* 0x00000007ff107219 */ /* 0x000fe40000011610 */
[----:B------:R-:W-:Y:S01]  /*1090*/  SEL R5, R20, R5, !P1 ;  /* 0x0000000514057207 */ /* 0x000fe20004800000 */
[----:B--2---:R-:W-:Y:S01]  /*10a0*/  IMAD.HI.U32 R14, R12, R2, RZ ;  /* 0x000000020c0e7227 */ /* 0x004fe200078e00ff */
[----:B------:R-:W-:-:S02]  /*10b0*/  SEL R7, R21, R16, !P2 ;  /* 0x0000001015077207 */ /* 0x000fc40005000000 */
[----:B------:R-:W-:Y:S01]  /*10c0*/  IADD3 R13, PT, PT, -R5, RZ, RZ ;  /* 0x000000ff050d7210 */ /* 0x000fe20007ffe1ff */
[----:B------:R-:W-:Y:S01]  /*10d0*/  IMAD.HI.U32 R6, R11, R2, RZ ;  /* 0x000000020b067227 */ /* 0x000fe200078e00ff */
[----:B------:R-:W-:-:S03]  /*10e0*/  @P0 SHF.R.U32.HI R12, RZ, R3, R14 ;  /* 0x00000003ff0c0219 */ /* 0x000fc6000001160e */
[----:B------:R-:W-:Y:S01]  /*10f0*/  IMAD R13, R4, R13, R20 ;  /* 0x0000000d040d7224 */ /* 0x000fe200078e0214 */
[----:B------:R-:W-:Y:S01]  /*1100*/  @P0 SHF.R.U32.HI R11, RZ, R3, R6 ;  /* 0x00000003ff0b0219 */ /* 0x000fe20000011606 */
[----:B------:R-:W-:-:S04]  /*1110*/  IMAD R12, R12, R9, RZ ;  /* 0x000000090c0c7224 */ /* 0x000fc800078e02ff */
[----:B------:R-:W-:Y:S01]  /*1120*/  IMAD R6, R11, R9, RZ ;  /* 0x000000090b067224 */ /* 0x000fe200078e02ff */
[----:B------:R-:W-:-:S04]  /*1130*/  ISETP.GE.AND P1, PT, R5, R12, PT ;  /* 0x0000000c0500720c */ /* 0x000fc80003f26270 */
[----:B------:R-:W-:Y:S01]  /*1140*/  ISETP.GE.OR P1, PT, R7, R6, P1 ;  /* 0x000000060700720c */ /* 0x000fe20000f26670 */
[----:B------:R-:W-:-:S05]  /*1150*/  IMAD.HI.U32 R6, R5, R2, RZ ;  /* 0x0000000205067227 */ /* 0x000fca00078e00ff */
[----:B------:R-:W-:-:S04]  /*1160*/  SHF.R.U32.HI R6, RZ, R3, R6 ;  /* 0x00000003ff067219 */ /* 0x000fc80000011606 */
[----:B------:R-:W-:-:S03]  /*1170*/  SEL R6, R5, R6, !P0 ;  /* 0x0000000605067207 */ /* 0x000fc60004000000 */
[----:B------:R-:W-:Y:S01]  /*1180*/  @!P1 IMAD.HI.U32 R8, R7, R2, RZ ;  /* 0x0000000207089227 */ /* 0x000fe200078e00ff */
[----:B------:R-:W-:-:S04]  /*1190*/  IADD3 R2, PT, PT, -R6, RZ, RZ ;  /* 0x000000ff06027210 */ /* 0x000fc80007ffe1ff */
[----:B------:R-:W-:Y:S01]  /*11a0*/  @!P1 SHF.R.U32.HI R8, RZ, R3, R8 ;  /* 0x00000003ff089219 */ /* 0x000fe20000011608 */
[----:B------:R-:W-:-:S03]  /*11b0*/  IMAD R2, R9, R2, R5 ;  /* 0x0000000209027224 */ /* 0x000fc600078e0205 */
[----:B------:R-:W-:-:S05]  /*11c0*/  @!P1 SEL R3, R7, R8, !P0 ;  /* 0x0000000807039207 */ /* 0x000fca0004000000 */
[--C-:B------:R-:W-:Y:S02]  /*11d0*/  @!P1 IMAD.IADD R6, R6, 0x1, -R3.reuse ;  /* 0x0000000106069824 */ /* 0x100fe400078e0a03 */
[----:B------:R-:W-:Y:S01]  /*11e0*/  @!P1 IMAD R3, R2, R11, R3 ;  /* 0x0000000b02039224 */ /* 0x000fe200078e0203 */
[----:B------:R-:W-:Y:S01]  /*11f0*/  IADD3 R2, PT, PT, -R7, RZ, RZ ;  /* 0x000000ff07027210 */ /* 0x000fe20007ffe1ff */
[----:B------:R-:W-:Y:S02]  /*1200*/  @!P1 IMAD R5, R6, R9, R7 ;  /* 0x0000000906059224 */ /* 0x000fe400078e0207 */
[----:B------:R-:W-:Y:S02]  /*1210*/  @!P1 IMAD.MOV.U32 R7, RZ, RZ, R3 ;  /* 0x000000ffff079224 */ /* 0x000fe400078e0003 */
[----:B------:R-:W-:Y:S02]  /*1220*/  IMAD R2, R10, R2, R21 ;  /* 0x000000020a027224 */ /* 0x000fe400078e0215 */
[----:B------:R-:W-:-:S02]  /*1230*/  IMAD R20, R5, R4, R13 ;  /* 0x0000000405147224 */ /* 0x000fc400078e020d */
[----:B------:R-:W-:Y:S02]  /*1240*/  IMAD R21, R7, R10, R2 ;  /* 0x0000000a07157224 */ /* 0x000fe400078e0202 */
.L_x_15:
[----:B------:R-:W1:Y:S01]  /*1250*/  LDCU UR4, c[0x0][0xb30] ;  /* 0x00016600ff0477ac */ /* 0x000e620008000800 */
[----:B------:R-:W2:Y:S08]  /*1260*/  S2UR UR37, SR_CgaCtaId ;  /* 0x00000000002579c3 */ /* 0x000eb00000008800 */
[----:B------:R-:W3:Y:S01]  /*1270*/  LDC R26, c[0x0][0xb24] ;  /* 0x0002c900ff1a7b82 */ /* 0x000ee20000000800 */
[----:B-1----:R-:W-:-:S09]  /*1280*/  UISETP.NE.AND UP1, UPT, UR4, 0x1, UPT ;  /* 0x000000010400788c */ /* 0x002fd2000bf25270 */
[----:B--2---:R-:W-:Y:S05]  /*1290*/  BRA.U UP1, `(.L_x_16) ;  /* 0x0000000101407547 */ /* 0x004fea000b800000 */
[----:B------:R-:W1:Y:S08]  /*12a0*/  LDC.64 R4, c[0x0][0xb10] ;  /* 0x0002c400ff047b82 */ /* 0x000e700000000a00 */
[----:B------:R-:W2:Y:S08]  /*12b0*/  LDC.64 R2, c[0x0][0xb18] ;  /* 0x0002c600ff027b82 */ /* 0x000eb00000000a00 */
[----:B------:R-:W4:Y:S08]  /*12c0*/  LDC R6, c[0x0][0xb20] ;  /* 0x0002c800ff067b82 */ /* 0x000f300000000800 */
[----:B------:R-:W3:Y:S01]  /*12d0*/  LDC R8, c[0x0][0xb0c] ;  /* 0x0002c300ff087b82 */ /* 0x000ee20000000800 */
[----:B-1----:R-:W-:-:S05]  /*12e0*/  IMAD.HI.U32 R4, R21, R4, RZ ;  /* 0x0000000415047227 */ /* 0x002fca00078e00ff */
[----:B------:R-:W-:Y:S01]  /*12f0*/  SHF.R.U32.HI R4, RZ, R5, R4 ;  /* 0x00000005ff047219 */ /* 0x000fe20000011604 */
[----:B--2---:R-:W-:Y:S01]  /*1300*/  IMAD.HI.U32 R3, R20, R3, RZ ;  /* 0x0000000314037227 */ /* 0x004fe200078e00ff */
[----:B------:R-:W-:-:S04]  /*1310*/  ISETP.NE.AND P0, PT, R2, 0x1, PT ;  /* 0x000000010200780c */ /* 0x000fc80003f05270 */
[----:B----4-:R-:W-:-:S04]  /*1320*/  SHF.R.U32.HI R3, RZ, R6, R3 ;  /* 0x00000006ff037219 */ /* 0x010fc80000011603 */
[----:B------:R-:W-:Y:S02]  /*1330*/  SEL R3, R20, R3, !P0 ;  /* 0x0000000314037207 */ /* 0x000fe40004000000 */
[----:B---3--:R-:W-:-:S04]  /*1340*/  ISETP.NE.AND P1, PT, R8, 0x1, PT ;  /* 0x000000010800780c */ /* 0x008fc80003f25270 */
[----:B------:R-:W-:-:S05]  /*1350*/  SEL R4, R21, R4, !P1 ;  /* 0x0000000415047207 */ /* 0x000fca0004800000 */
[----:B------:R-:W-:Y:S02]  /*1360*/  IMAD.IADD R5, R3, 0x1, -R4 ;  /* 0x0000000103057824 */ /* 0x000fe400078e0a04 */
[----:B------:R-:W-:Y:S02]  /*1370*/  IMAD.IADD R3, R4, 0x1, -R3 ;  /* 0x0000000104037824 */ /* 0x000fe400078e0a03 */
[----:B------:R-:W-:Y:S02]  /*1380*/  IMAD R21, R5, R8, R21 ;  /* 0x0000000805157224 */ /* 0x000fe400078e0215 */
[----:B------:R-:W-:-:S07]  /*1390*/  IMAD R20, R3, R2, R20 ;  /* 0x0000000203147224 */ /* 0x000fce00078e0214 */
.L_x_16:
[----:B------:R-:W-:Y:S01]  /*13a0*/  BAR.SYNC.DEFER_BLOCKING 0x0 ;  /* 0x0000000000007b1d */ /* 0x000fe20000010000 */
[----:B------:R-:W-:Y:S01]  /*13b0*/  UISETP.NE.AND UP1, UPT, UR8, 0x2, UPT ;  /* 0x000000020800788c */ /* 0x000fe2000bf25270 */
[----:B------:R-:W-:Y:S02]  /*13c0*/  ISETP.NE.OR P5, PT, R0, 0x2, !P5 ;  /* 0x000000020000780c */ /* 0x000fe40006fa5670 */
[----:B------:R-:W-:-:S06]  /*13d0*/  LOP3.LUT R2, R80, 0x1f, RZ, 0xc0, !PT ;  /* 0x0000001f50027812 */ /* 0x000fcc00078ec0ff */
[----:B------:R-:W-:Y:S05]  /*13e0*/  BRA.U UP1, `(.L_x_17) ;  /* 0x0000001101a07547 */ /* 0x000fea000b800000 */
[----:B------:R-:W1:Y:S01]  /*13f0*/  LDCU UR13, c[0x0][0x38c] ;  /* 0x00007180ff0d77ac */ /* 0x000e620008000800 */
[----:B------:R-:W2:Y:S01]  /*1400*/  LDC R9, c[0x0][0x370] ;  /* 0x0000dc00ff097b82 */ /* 0x000ea20000000800 */
[----:B------:R-:W-:Y:S01]  /*1410*/  PLOP3.LUT P1, PT, PT, PT, UP2, 0x80, 0x8 ;  /* 0x000000000008781c */ /* 0x000fe20003f2f028 */
[----:B------:R-:W-:Y:S01]  /*1420*/  HFMA2 R12, -RZ, RZ, 0, 0 ;  /* 0x00000000ff0c7431 */ /* 0x000fe200000001ff */
[----:B------:R-:W-:Y:S01]  /*1430*/  ISETP.EQ.OR P4, PT, R2, RZ, P5 ;  /* 0x000000ff0200720c */ /* 0x000fe20002f82670 */
[----:B------:R-:W-:Y:S01]  /*1440*/  IMAD.MOV.U32 R15, RZ, RZ, 0x1 ;  /* 0x00000001ff0f7424 */ /* 0x000fe200078e00ff */
[----:B------:R-:W-:Y:S01]  /*1450*/  PLOP3.LUT P1, PT, P1, PT, PT, 0x8, 0x80 ;  /* 0x000000000080781c */ /* 0x000fe20000f2e170 */
[----:B------:R-:W-:Y:S01]  /*1460*/  IMAD.MOV.U32 R14, RZ, RZ, RZ ;  /* 0x000000ffff0e7224 */ /* 0x000fe200078e00ff */
[----:B------:R-:W-:Y:S01]  /*1470*/  MOV R8, 0x1 ;  /* 0x0000000100087802 */ /* 0x000fe20000000f00 */
[----:B------:R-:W4:Y:S01]  /*1480*/  LDC R0, c[0x0][0x374] ;  /* 0x0000dd00ff007b82 */ /* 0x000f220000000800 */
[----:B------:R-:W-:Y:S01]  /*1490*/  IMAD.MOV.U32 R10, RZ, RZ, RZ ;  /* 0x000000ffff0a7224 */ /* 0x000fe200078e00ff */
[----:B------:R-:W2:Y:S01]  /*14a0*/  LDCU.64 UR22, c[0x0][0x348] ;  /* 0x00006900ff1677ac */ /* 0x000ea20008000a00 */
[----:B------:R-:W-:Y:S01]  /*14b0*/  UMOV UR6, URZ ;  /* 0x000000ff00067c82 */ /* 0x000fe20008000000 */
[----:B-1----:R-:W-:-:S04]  /*14c0*/  UIADD3 UR5, UPT, UPT, UR13, 0x1f, URZ ;  /* 0x0000001f0d057890 */ /* 0x002fc8000fffe0ff */
[----:B------:R-:W-:-:S04]  /*14d0*/  USHF.R.S32.HI UR4, URZ, 0x1f, UR5 ;  /* 0x0000001fff047899 */ /* 0x000fc80008011405 */
[----:B------:R-:W-:-:S04]  /*14e0*/  ULEA.HI UR4, UR4, UR5, URZ, 0x5 ;  /* 0x0000000504047291 */ /* 0x000fc8000f8f28ff */
[----:B------:R-:W-:Y:S02]  /*14f0*/  USHF.R.S32.HI UR15, URZ, 0x5, UR4 ;  /* 0x00000005ff0f7899 */ /* 0x000fe40008011404 */
[----:B------:R-:W-:Y:S02]  /*1500*/  UIADD3 UR4, UPT, UPT, UR13, -0x1, URZ ;  /* 0xffffffff0d047890 */ /* 0x000fe4000fffe0ff */
[----:B------:R-:W-:Y:S02]  /*1510*/  UISETP.LT.U32.AND UP0, UPT, UR15, 0x6, UPT ;  /* 0x000000060f00788c */ /* 0x000fe4000bf01070 */
[----:B------:R-:W-:Y:S02]  /*1520*/  UISETP.GE.U32.AND UP1, UPT, UR4, -0x3f, UPT ;  /* 0xffffffc10400788c */ /* 0x000fe4000bf26070 */
[----:B------:R-:W-:Y:S02]  /*1530*/  USEL UR14, UR15, 0x6, UP0 ;  /* 0x000000060f0e7887 */ /* 0x000fe40008000000 */
[----:B------:R-:W-:-:S02]  /*1540*/  UIADD3 UR13, UPT, UPT, UR13, 0x3e, URZ ;  /* 0x0000003e0d0d7890 */ /* 0x000fc4000fffe0ff */
[----:B------:R-:W-:Y:S02]  /*1550*/  UIADD3 UR5, UPT, UPT, UR14, -0x1, URZ ;  /* 0xffffffff0e057890 */ /* 0x000fe4000fffe0ff */
[----:B------:R-:W-:-:S03]  /*1560*/  UIADD3 UR7, UPT, UPT, UR15, -UR14, URZ ;  /* 0x8000000e0f077290 */ /* 0x000fc6000fffe0ff */
[----:B------:R-:W-:-:S04]  /*1570*/  @UP1 UIADD3 UR5, UPT, UPT, UR14, URZ, URZ ;  /* 0x000000ff0e051290 */ /* 0x000fc8000fffe0ff */
[----:B--2---:R-:W-:-:S12]  /*1580*/  UIADD3 UR5, UPT, UPT, UR5, 0x1, URZ ;  /* 0x0000000105057890 */ /* 0x004fd8000fffe0ff */
.L_x_35:
[----:B------:R-:W-:Y:S01]  /*1590*/  UISETP.NE.AND UP0, UPT, UR37, URZ, UPT ;  /* 0x000000ff2500728c */ /* 0x000fe2000bf05270 */
[----:B------:R-:W1:Y:S08]  /*15a0*/  S2UR UR37, SR_CgaCtaId ;  /* 0x00000000002579c3 */ /* 0x000e700000008800 */
[----:B------:R-:W-:Y:S05]  /*15b0*/  BRA.U UP0, `(.L_x_18) ;  /* 0x0000000100347547 */ /* 0x000fea000b800000 */
[----:B------:R-:W2:Y:S01]  /*15c0*/  S2R R2, SR_CgaCtaId ;  /* 0x0000000000027919 */ /* 0x000ea20000008800 */
[----:B------:R-:W-:-:S04]  /*15d0*/  MOV R3, 0x400 ;  /* 0x0000040000037802 */ /* 0x000fc80000000f00 */
[----:B--2---:R-:W-:Y:S02]  /*15e0*/  LEA R3, R2, R3, 0x18 ;  /* 0x0000000302037211 */ /* 0x004fe400078ec0ff */
[----:B------:R-:W-:-:S03]  /*15f0*/  SHF.L.U32 R2, R8, 0x1f, RZ ;  /* 0x0000001f08027819 */ /* 0x000fc600000006ff */
[----:B------:R-:W-:-:S04]  /*1600*/  IMAD R3, R10, 0x8, R3 ;  /* 0x000000080a037824 */ /* 0x000fc800078e0203 */
[----:B------:R-:W2:Y:S02]  /*1610*/  SYNCS.PHASECHK.TRANS64.TRYWAIT P0, [R3+URZ+0x120], R2 ;  /* 0x00012002030075a7 */ /* 0x000ea400080011ff */
[----:B--2---:R-:W-:Y:S05]  /*1620*/  @!P0 BRA `(.L_x_19) ;  /* 0x0000009800208947 */ /* 0x004fea0003800000 */
.L_x_169:
[----:B------:R-:W-:Y:S01]  /*1630*/  VIADD R10, R10, 0x1 ;  /* 0x000000010a0a7836 */ /* 0x000fe20000000000 */
[----:B------:R2:W-:Y:S04]  /*1640*/  SYNCS.ARRIVE.TRANS64.A1T0 RZ, [R3+URZ+0x110], RZ ;  /* 0x000110ff03ff79a7 */ /* 0x0005e800081000ff */
[----:B------:R-:W-:-:S04]  /*1650*/  ISETP.NE.AND P0, PT, R10, 0x2, PT ;  /* 0x000000020a00780c */ /* 0x000fc80003f05270 */
[----:B------:R-:W-:Y:S02]  /*1660*/  SEL R10, R10, RZ, P0 ;  /* 0x000000ff0a0a7207 */ /* 0x000fe40000000000 */
[----:B--2---:R-:W-:-:S04]  /*1670*/  SEL R3, RZ, 0x1, P0 ;  /* 0x00000001ff037807 */ /* 0x004fc80000000000 */
[----:B------:R-:W-:-:S07]  /*1680*/  LOP3.LUT R8, R8, R3, RZ, 0x3c, !PT ;  /* 0x0000000308087212 */ /* 0x000fce00078e3cff */
.L_x_18:
[----:B------:R-:W-:Y:S01]  /*1690*/  UMOV UR4, 0x400 ;  /* 0x0000040000047882 */ /* 0x000fe20000000000 */
[----:B------:R-:W-:Y:S01]  /*16a0*/  SHF.L.U32 R2, R15, 0x1f, RZ ;  /* 0x0000001f0f027819 */ /* 0x000fe200000006ff */
[----:B-1----:R-:W-:Y:S01]  /*16b0*/  ULEA UR4, UR37, UR4, 0x18 ;  /* 0x0000000425047291 */ /* 0x002fe2000f8ec0ff */
[----:B------:R-:W-:Y:S01]  /*16c0*/  R2UR UR35, R21 ;  /* 0x00000000152372ca */ /* 0x000fe200000e0000 */
[----:B------:R-:W-:Y:S01]  /*16d0*/  UISETP.GE.U32.AND UP0, UPT, UR13, 0x3f, UPT ;  /* 0x0000003f0d00788c */ /* 0x000fe2000bf06070 */
[----:B------:R-:W-:Y:S01]  /*16e0*/  R2UR UR11, R20 ;  /* 0x00000000140b72ca */ /* 0x000fe200000e0000 */
[----:B------:R-:W-:Y:S01]  /*16f0*/  ULEA UR8, UR6, UR4, 0x3 ;  /* 0x0000000406087291 */ /* 0x000fe2000f8e18ff */
[----:B------:R-:W-:-:S08]  /*1700*/  UMOV UR24, URZ ;  /* 0x000000ff00187c82 */ /* 0x000fd00008000000 */
[----:B------:R1:W2:Y:S01]  /*1710*/  SYNCS.PHASECHK.TRANS64.TRYWAIT P0, [UR8+0x30], R2 ;  /* 0x00003002ff0075a7 */ /* 0x0002a20008001108 */
[----:B------:R-:W-:Y:S02]  /*1720*/  USHF.L.U32 UR35, UR35, 0x7, URZ ;  /* 0x0000000723237899 */ /* 0x000fe400080006ff */
[----:B------:R-:W-:Y:S01]  /*1730*/  USHF.L.U32 UR11, UR11, 0x7, URZ ;  /* 0x000000070b0b7899 */ /* 0x000fe200080006ff */
[----:B------:R-:W-:Y:S11]  /*1740*/  BRA.U !UP0, `(.L_x_20) ;  /* 0x0000000108a47547 */ /* 0x000ff6000b800000 */
[----:B------:R-:W-:Y:S01]  /*1750*/  UMOV UR16, URZ ;  /* 0x000000ff00107c82 */ /* 0x000fe20008000000 */
[----:B------:R-:W-:-:S05]  /*1760*/  UMOV UR17, UR6 ;  /* 0x0000000600117c82 */ /* 0x000fca0008000000 */
.L_x_25:
[----:B-1----:R-:W-:Y:S01]  /*1770*/  ULEA UR33, UR17, UR4, 0x3 ;  /* 0x0000000411217291 */ /* 0x002fe2000f8e18ff */
[----:B--2---:R-:W-:Y:S01]  /*1780*/  @!P5 MOV R3, 0x8000 ;  /* 0x000080000003d802 */ /* 0x004fe20000000f00 */
[----:B--2---:R-:W-:Y:S10]  /*1790*/  @P0 BRA `(.L_x_21) ;  /* 0x00000000000c0947 */ /* 0x004ff40003800000 */
[----:B------:R-:W-:-:S04]  /*17a0*/  SHF.L.U32 R5, R15, 0x1f, RZ ;  /* 0x0000001f0f057819 */ /* 0x000fc800000006ff */
[----:B------:R-:W2:Y:S02]  /*17b0*/  SYNCS.PHASECHK.TRANS64.TRYWAIT P0, [UR33+0x30], R5 ;  /* 0x00003005ff0075a7 */ /* 0x000ea40008001121 */
[----:B--2---:R-:W-:Y:S05]  /*17c0*/  @!P0 BRA `(.L_x_22) ;  /* 0x0000009400cc8947 */ /* 0x004fea0003800000 */
.L_x_21:
[----:B------:R2:W-:Y:S01]  /*17d0*/  @!P5 SYNCS.ARRIVE.TRANS64 RZ, [UR33], R3 ;  /* 0x00000003ffffd9a7 */ /* 0x0005e20008000021 */
[----:B------:R-:W-:Y:S04]  /*17e0*/  BSSY.RECONVERGENT B0, `(.L_x_23) ;  /* 0x0000003000007945 */ /* 0x000fe80003800200 */
[----:B------:R-:W-:Y:S05]  /*17f0*/  @P4 BRA `(.L_x_24) ;  /* 0x0000000000044947 */ /* 0x000fea0003800000 */
[----:B------:R-:W-:Y:S05]  /*1800*/  BPT.TRAP 0x1 ;  /* 0x000000040000795c */ /* 0x000fea0000300000 */
.L_x_24:
[----:B------:R-:W-:Y:S05]  /*1810*/  BSYNC.RECONVERGENT B0 ;  /* 0x0000000000007941 */ /* 0x000fea0003800200 */
.L_x_23:
[----:B------:R-:W-:Y:S02]  /*1820*/  UIADD3 UR6, UPT, UPT, UR17, 0x1, URZ ;  /* 0x0000000111067890 */ /* 0x000fe4000fffe0ff */
[----:B------:R-:W-:Y:S02]  /*1830*/  UIADD3 UR26, UP1, UPT, UR22, 0x80, URZ ;  /* 0x00000080161a7890 */ /* 0x000fe4000ff3e0ff */
[----:B------:R-:W-:Y:S02]  /*1840*/  UISETP.NE.AND UP0, UPT, UR6, 0x6, UPT ;  /* 0x000000060600788c */ /* 0x000fe4000bf05270 */
[----:B------:R-:W-:Y:S02]  /*1850*/  USHF.L.U32 UR34, UR16, 0x5, URZ ;  /* 0x0000000510227899 */ /* 0x000fe400080006ff */
[----:B------:R-:W-:Y:S02]  /*1860*/  USEL UR9, URZ, 0x1, UP0 ;  /* 0x00000001ff097887 */ /* 0x000fe40008000000 */
[----:B------:R-:W-:-:S02]  /*1870*/  USEL UR6, UR6, URZ, UP0 ;  /* 0x000000ff06067287 */ /* 0x000fc40008000000 */
[----:B------:R-:W-:Y:S02]  /*1880*/  UIADD3 UR20, UP0, UPT, UR22, 0x180, URZ ;  /* 0x0000018016147890 */ /* 0x000fe4000ff1e0ff */
[----:B------:R-:W-:Y:S01]  /*1890*/  ULEA UR8, UR6, UR4, 0x3 ;  /* 0x0000000406087291 */ /* 0x000fe2000f8e18ff */
[----:B------:R-:W-:Y:S01]  /*18a0*/  LOP3.LUT R15, R15, UR9, RZ, 0x3c, !PT ;  /* 0x000000090f0f7c12 */ /* 0x000fe2000f8e3cff */
[----:B------:R-:W-:Y:S02]  /*18b0*/  UIADD3.X UR27, UPT, UPT, URZ, UR23, URZ, UP1, !UPT ;  /* 0x00000017ff1b7290 */ /* 0x000fe40008ffe4ff */
[----:B------:R-:W-:Y:S01]  /*18c0*/  UIADD3.X UR21, UPT, UPT, URZ, UR23, URZ, UP0, !UPT ;  /* 0x00000017ff157290 */ /* 0x000fe200087fe4ff */
[----:B-1----:R-:W-:Y:S01]  /*18d0*/  SHF.L.U32 R2, R15, 0x1f, RZ ;  /* 0x0000001f0f027819 */ /* 0x002fe200000006ff */
[----:B------:R-:W-:Y:S01]  /*18e0*/  UMOV UR18, 0x0 ;  /* 0x0000000000127882 */ /* 0x000fe20000000000 */
[----:B------:R-:W-:Y:S01]  /*18f0*/  UMOV UR19, 0x10000000 ;  /* 0x1000000000137882 */ /* 0x000fe20000000000 */
[----:B------:R-:W-:Y:S01]  /*1900*/  UMOV UR12, UR36 ;  /* 0x00000024000c7c82 */ /* 0x000fe20008000000 */
[----:B------:R1:W1:Y:S01]  /*1910*/  SYNCS.PHASECHK.TRANS64.TRYWAIT P0, [UR8+0x30], R2 ;  /* 0x00003002ff0075a7 */ /* 0x0002620008001108 */
[----:B------:R-:W-:Y:S01]  /*1920*/  ULEA UR8, UR17, UR4, 0xe ;  /* 0x0000000411087291 */ /* 0x000fe2000f8e70ff */
[----:B------:R-:W-:Y:S01]  /*1930*/  UMOV UR9, UR33 ;  /* 0x0000002100097c82 */ /* 0x000fe20008000000 */
[----:B------:R-:W-:-:S02]  /*1940*/  UMOV UR10, UR34 ;  /* 0x00000022000a7c82 */ /* 0x000fc40008000000 */
[----:B------:R-:W-:Y:S02]  /*1950*/  UIADD3 UR32, UPT, UPT, UR8, 0x8400, URZ ;  /* 0x0000840008207890 */ /* 0x000fe4000fffe0ff */
[----:B------:R-:W-:Y:S02]  /*1960*/  UIADD3 UR8, UPT, UPT, UR8, 0x20400, URZ ;  /* 0x0002040008087890 */ /* 0x000fe4000fffe0ff */
[----:B------:R-:W-:Y:S01]  /*1970*/  UIADD3 UR16, UPT, UPT, UR16, 0x1, URZ ;  /* 0x0000000110107890 */ /* 0x000fe2000fffe0ff */
[----:B------:R-:W-:Y:S01]  /*1980*/  UMOV UR24, UR5 ;  /* 0x0000000500187c82 */ /* 0x000fe20008000000 */
[----:B------:R-:W-:Y:S02]  /*1990*/  UMOV UR17, UR6 ;  /* 0x0000000600117c82 */ /* 0x000fe40008000000 */
[----:B------:R-:W-:Y:S01]  /*19a0*/  UISETP.NE.AND UP0, UPT, UR16, UR5, UPT ;  /* 0x000000051000728c */ /* 0x000fe2000bf05270 */
[----:B------:R1:W-:Y:S02]  /*19b0*/  UTMALDG.3D [UR32], [UR26], desc[UR18] ;  /* 0x000012201a0075b4 */ /* 0x0003e40008011000 */
[----:B------:R1:W-:Y:S06]  /*19c0*/  UTMALDG.3D [UR8], [UR20], desc[UR18] ;  /* 0x00001208140075b4 */ /* 0x0003ec0008011000 */
[----:B------:R-:W-:Y:S05]  /*19d0*/  BRA.U UP0, `(.L_x_25) ;  /* 0xfffffffd00647547 */ /* 0x000fea000b83ffff */
.L_x_20:
[----:B-1----:R-:W-:Y:S01]  /*19e0*/  ULEA UR8, UR6, UR4, 0x3 ;  /* 0x0000000406087291 */ /* 0x002fe2000f8e18ff */
[----:B------:R-:W-:Y:S01]  /*19f0*/  SHF.L.U32 R2, R15, 0x1f, RZ ;  /* 0x0000001f0f027819 */ /* 0x000fe200000006ff */
[----:B------:R-:W-:Y:S01]  /*1a00*/  @!P1 SYNCS.ARRIVE.TRANS64.A1T0 RZ, [UR4+0xa8], RZ ;  /* 0x0000a8ffffff99a7 */ /* 0x000fe20008100004 */
[----:B------:R-:W-:-:S06]  /*1a10*/  UISETP.GT.AND UP0, UPT, UR15, UR14, UPT ;  /* 0x0000000e0f00728c */ /* 0x000fcc000bf04270 */
[----:B--2---:R1:W2:Y:S03]  /*1a20*/  SYNCS.PHASECHK.TRANS64.TRYWAIT P0, [UR8+0x30], R2 ;  /* 0x00003002ff0075a7 */ /* 0x0042a60008001108 */
[----:B------:R-:W-:Y:S05]  /*1a30*/  BRA.U !UP0, `(.L_x_26) ;  /* 0x0000000108a87547 */ /* 0x000fea000b800000 */
[----:B------:R-:W-:Y:S01]  /*1a40*/  UIADD3 UR21, UPT, UPT, UR7, UR24, URZ ;  /* 0x0000001807157290 */ /* 0x000fe2000fffe0ff */
[----:B------:R-:W-:-:S11]  /*1a50*/  UMOV UR25, UR6 ;  /* 0x0000000600197c82 */ /* 0x000fd60008000000 */
.L_x_31:
[----:B-1----:R-:W-:Y:S01]  /*1a60*/  ULEA UR17, UR25, UR4, 0x3 ;  /* 0x0000000419117291 */ /* 0x002fe2000f8e18ff */
[----:B--2---:R-:W-:Y:S01]  /*1a70*/  @!P5 MOV R3, 0x8000 ;  /* 0x000080000003d802 */ /* 0x004fe20000000f00 */
[----:B--2---:R-:W-:Y:S10]  /*1a80*/  @P0 BRA `(.L_x_27) ;  /* 0x00000000000c0947 */ /* 0x004ff40003800000 */
[----:B------:R-:W-:-:S04]  /*1a90*/  SHF.L.U32 R5, R15, 0x1f, RZ ;  /* 0x0000001f0f057819 */ /* 0x000fc800000006ff */
[----:B------:R-:W2:Y:S02]  /*1aa0*/  SYNCS.PHASECHK.TRANS64.TRYWAIT P0, [UR17+0x30], R5 ;  /* 0x00003005ff0075a7 */ /* 0x000ea40008001111 */
[----:B--2---:R-:W-:Y:S05]  /*1ab0*/  @!P0 BRA `(.L_x_28) ;  /* 0x0000009400288947 */ /* 0x004fea0003800000 */
.L_x_27:
[----:B------:R2:W-:Y:S01]  /*1ac0*/  @!P5 SYNCS.ARRIVE.TRANS64 RZ, [UR17], R3 ;  /* 0x00000003ffffd9a7 */ /* 0x0005e20008000011 */
[----:B------:R-:W-:Y:S04]  /*1ad0*/  BSSY.RECONVERGENT B0, `(.L_x_29) ;  /* 0x0000003000007945 */ /* 0x000fe80003800200 */
[----:B------:R-:W-:Y:S05]  /*1ae0*/  @P4 BRA `(.L_x_30) ;  /* 0x0000000000044947 */ /* 0x000fea0003800000 */
[----:B------:R-:W-:Y:S05]  /*1af0*/  BPT.TRAP 0x1 ;  /* 0x000000040000795c */ /* 0x000fea0000300000 */
.L_x_30:
[----:B------:R-:W-:Y:S05]  /*1b00*/  BSYNC.RECONVERGENT B0 ;  /* 0x0000000000007941 */ /* 0x000fea0003800200 */
.L_x_29:
        /* <DEDUP_REMOVED lines=20> */
[----:B------:R-:W-:Y:S01]  /*1c50*/  UIADD3 UR8, UPT, UPT, UR8, 0x20400, URZ ;  /* 0x0002040008087890 */ /* 0x000fe2000fffe0ff */
[----:B------:R-:W-:Y:S01]  /*1c60*/  UMOV UR9, UR17 ;  /* 0x0000001100097c82 */ /* 0x000fe20008000000 */
[----:B------:R-:W-:Y:S01]  /*1c70*/  UMOV UR10, UR18 ;  /* 0x00000012000a7c82 */ /* 0x000fe20008000000 */
[----:B------:R-:W-:Y:S01]  /*1c80*/  UIADD3 UR24, UPT, UPT, UR24, 0x1, URZ ;  /* 0x0000000118187890 */ /* 0x000fe2000fffe0ff */
[----:B------:R-:W-:-:S03]  /*1c90*/  UMOV UR25, UR6 ;  /* 0x0000000600197c82 */ /* 0x000fc60008000000 */
[----:B------:R1:W-:Y:S01]  /*1ca0*/  UTMALDG.3D [UR16], [UR30], desc[UR26] ;  /* 0x00001a101e0075b4 */ /* 0x0003e20008011000 */
[----:B------:R-:W-:Y:S01]  /*1cb0*/  UISETP.NE.AND UP0, UPT, UR24, UR21, UPT ;  /* 0x000000151800728c */ /* 0x000fe2000bf05270 */
[----:B------:R1:W-:Y:S08]  /*1cc0*/  UTMALDG.3D [UR8], [UR28], desc[UR26] ;  /* 0x00001a081c0075b4 */ /* 0x0003f00008011000 */
[----:B------:R-:W-:Y:S05]  /*1cd0*/  BRA.U UP0, `(.L_x_31) ;  /* 0xfffffffd00607547 */ /* 0x000fea000b83ffff */
.L_x_26:
[----:B-1----:R-:W-:Y:S01]  /*1ce0*/  LEA R2, R14, UR4, 0x3 ;  /* 0x000000040e027c11 */ /* 0x002fe2000f8e18ff */
[----:B------:R-:W-:Y:S01]  /*1cf0*/  NOP ;  /* 0x0000000000007918 */ /* 0x000fe20000000000 */
[----:B--2---:R-:W-:Y:S02]  /*1d00*/  SHF.L.U32 R3, R12, 0x1f, RZ ;  /* 0x0000001f0c037819 */ /* 0x004fe400000006ff */
[----:B------:R-:W-:Y:S02]  /*1d10*/  LEA R4, R14, UR4, 0x4 ;  /* 0x000000040e047c11 */ /* 0x000fe4000f8e20ff */
[----:B------:R-:W1:Y:S02]  /*1d20*/  SYNCS.PHASECHK.TRANS64.TRYWAIT P0, [R2+URZ+0xb0], R3 ;  /* 0x0000b003020075a7 */ /* 0x000e6400080011ff */
[----:B-1----:R-:W-:Y:S05]  /*1d30*/  @!P0 BRA `(.L_x_32) ;  /* 0x0000009000a08947 */ /* 0x002fea0003800000 */
.L_x_172:
[----:B------:R-:W2:Y:S01]  /*1d40*/  LDS.128 R4, [R4+0x140] ;  /* 0x0001400004047984 */ /* 0x000ea20000000c00 */
[----:B---3--:R-:W-:Y:S01]  /*1d50*/  ISETP.GE.AND P0, PT, R26, 0x1, PT ;  /* 0x000000011a00780c */ /* 0x008fe20003f06270 */
[----:B-1----:R-:W-:Y:S01]  /*1d60*/  VIADD R2, R2, 0xc0 ;  /* 0x000000c002027836 */ /* 0x002fe20000000000 */
[----:B------:R-:W-:Y:S01]  /*1d70*/  @!PT LDS RZ, [RZ] ;  /* 0x00000000fffff984 */ /* 0x000fe20000000800 */
[----:B------:R-:W-:Y:S01]  /*1d80*/  @!PT LDS RZ, [RZ] ;  /* 0x00000000fffff984 */ /* 0x000fe20000000800 */
[----:B------:R-:W-:Y:S01]  /*1d90*/  @!PT LDS RZ, [RZ] ;  /* 0x00000000fffff984 */ /* 0x000fe20000000800 */
[----:B------:R-:W-:Y:S01]  /*1da0*/  @!PT LDS RZ, [RZ] ;  /* 0x00000000fffff984 */ /* 0x000fe20000000800 */
[----:B------:R1:W-:Y:S06]  /*1db0*/  MEMBAR.ALL.CTA ;  /* 0x0000000000007992 */ /* 0x0003ec0000008000 */
[----:B-1----:R-:W1:Y:S01]  /*1dc0*/  FENCE.VIEW.ASYNC.S ;  /* 0x00000000000073c6 */ /* 0x002e620000000000 */
[----:B------:R-:W-:-:S04]  /*1dd0*/  PRMT R2, RZ, 0x654, R2 ;  /* 0x00000654ff027816 */ /* 0x000fc80000000002 */
[----:B-1----:R1:W-:Y:S01]  /*1de0*/  SYNCS.ARRIVE.TRANS64.RED.A1T0 RZ, [R2+URZ], RZ ;  /* 0x000000ff02ff79a7 */ /* 0x0023e200081004ff */
[----:B--2---:R-:W-:-:S13]  /*1df0*/  LOP3.LUT P2, RZ, R6, 0x1, RZ, 0xc0, !PT ;  /* 0x0000000106ff7812 */ /* 0x004fda000784c0ff */
[----:B------:R-:W-:Y:S01]  /*1e00*/  @P2 SHF.R.U32.HI R3, RZ, 0x10, R5 ;  /* 0x00000010ff032819 */ /* 0x000fe20000011605 */
[----:B------:R-:W-:Y:S01]  /*1e10*/  VOTEU.ANY UP0, P2 ;  /* 0x0000000000ff7886 */ /* 0x000fe20001000100 */
[----:B------:R-:W-:Y:S02]  /*1e20*/  @P2 MOV R13, R4 ;  /* 0x00000004000d2202 */ /* 0x000fe40000000f00 */
[----:B------:R-:W-:Y:S02]  /*1e30*/  @P2 R2UR.BROADCAST UR8, R3 ;  /* 0x00000000030822ca */ /* 0x000fe400008e0000 */
[----:B------:R-:W-:-:S11]  /*1e40*/  @P2 LOP3.LUT R11, R5, 0xffff, RZ, 0xc0, !PT ;  /* 0x0000ffff050b2812 */ /* 0x000fd600078ec0ff */
[----:B------:R-:W-:Y:S01]  /*1e50*/  @UP0 UMOV UR36, UR8 ;  /* 0x0000000800240c82 */ /* 0x000fe20008000000 */
[----:B-1----:R-:W-:Y:S05]  /*1e60*/  @!P0 BRA `(.L_x_33) ;  /* 0x0000000000b88947 */ /* 0x002fea0003800000 */
[----:B------:R-:W4:Y:S01]  /*1e70*/  LDC.64 R4, c[0x0][0xb18] ;  /* 0x0002c600ff047b82 */ /* 0x000f220000000a00 */
[----:B------:R-:W-:-:S07]  /*1e80*/  ISETP.NE.AND P3, PT, R26, 0x1, PT ;  /* 0x000000011a00780c */ /* 0x000fce0003f65270 */
[----:B------:R-:W1:Y:S08]  /*1e90*/  LDC.64 R6, c[0x0][0xb10] ;  /* 0x0002c400ff067b82 */ /* 0x000e700000000a00 */
[----:B------:R-:W2:Y:S08]  /*1ea0*/  LDC R16, c[0x0][0xb20] ;  /* 0x0002c800ff107b82 */ /* 0x000eb00000000800 */
[----:B------:R-:W3:Y:S01]  /*1eb0*/  LDC R18, c[0x0][0xb0c] ;  /* 0x0002c300ff127b82 */ /* 0x000ee20000000800 */
[----:B----4-:R-:W-:Y:S01]  /*1ec0*/  IMAD.HI.U32 R17, R0, R5, RZ ;  /* 0x0000000500117227 */ /* 0x010fe200078e00ff */
[----:B------:R-:W-:-:S03]  /*1ed0*/  ISETP.NE.AND P0, PT, R4, 0x1, PT ;  /* 0x000000010400780c */ /* 0x000fc60003f05270 */
[----:B------:R-:W-:-:S03]  /*1ee0*/  IMAD.HI.U32 R5, R11, R5, RZ ;  /* 0x000000050b057227 */ /* 0x000fc600078e00ff */
[----:B------:R-:W4:Y:S01]  /*1ef0*/  LDC.64 R2, c[0x0][0xb28] ;  /* 0x0002ca00ff027b82 */ /* 0x000f220000000a00 */
[----:B-1----:R-:W-:-:S04]  /*1f00*/  IMAD.HI.U32 R20, R9, R6, RZ ;  /* 0x0000000609147227 */ /* 0x002fc800078e00ff */
[----:B------:R-:W-:Y:S01]  /*1f10*/  IMAD.HI.U32 R22, R13, R6, RZ ;  /* 0x000000060d167227 */ /* 0x000fe200078e00ff */
[----:B------:R-:W-:Y:S02]  /*1f20*/  SHF.R.U32.HI R20, RZ, R7, R20 ;  /* 0x00000007ff147219 */ /* 0x000fe40000011614 */
[-C--:B--2---:R-:W-:Y:S02]  /*1f30*/  SHF.R.U32.HI R17, RZ, R16.reuse, R17 ;  /* 0x00000010ff117219 */ /* 0x084fe40000011611 */
[----:B------:R-:W-:Y:S02]  /*1f40*/  SHF.R.U32.HI R16, RZ, R16, R5 ;  /* 0x00000010ff107219 */ /* 0x000fe40000011605 */
[----:B------:R-:W-:Y:S02]  /*1f50*/  SEL R17, R0, R17, !P0 ;  /* 0x0000001100117207 */ /* 0x000fe40004000000 */
[----:B------:R-:W-:Y:S02]  /*1f60*/  SHF.R.U32.HI R22, RZ, R7, R22 ;  /* 0x00000007ff167219 */ /* 0x000fe40000011616 */
[----:B---3--:R-:W-:-:S02]  /*1f70*/  ISETP.NE.AND P1, PT, R18, 0x1, PT ;  /* 0x000000011200780c */ /* 0x008fc40003f25270 */
[----:B------:R-:W-:Y:S02]  /*1f80*/  SEL R5, R11, R16, !P0 ;  /* 0x000000100b057207 */ /* 0x000fe40004000000 */
[----:B------:R-:W-:Y:S02]  /*1f90*/  SEL R19, R9, R20, !P1 ;  /* 0x0000001409137207 */ /* 0x000fe40004800000 */
[----:B------:R-:W-:Y:S01]  /*1fa0*/  SEL R7, R13, R22, !P1 ;  /* 0x000000160d077207 */ /* 0x000fe20004800000 */
[----:B----4-:R-:W-:-:S04]  /*1fb0*/  IMAD.HI.U32 R20, R17, R2, RZ ;  /* 0x0000000211147227 */ /* 0x010fc800078e00ff */
[----:B------:R-:W-:Y:S01]  /*1fc0*/  IMAD.HI.U32 R6, R19, R2, RZ ;  /* 0x0000000213067227 */ /* 0x000fe200078e00ff */
[----:B------:R-:W-:-:S04]  /*1fd0*/  @P3 SHF.R.U32.HI R17, RZ, R3, R20 ;  /* 0x00000003ff113219 */ /* 0x000fc80000011614 */
        /* <DEDUP_REMOVED lines=8> */
[----:B------:R-:W-:-:S04]  /*2060*/  @!P0 IMAD.HI.U32 R16, R7, R2, RZ ;  /* 0x0000000207108227 */ /* 0x000fc800078e00ff */
[----:B------:R-:W-:Y:S01]  /*2070*/  IMAD.MOV R2, RZ, RZ, -R6 ;  /* 0x000000ffff027224 */ /* 0x000fe200078e0a06 */
[----:B------:R-:W-:-:S03]  /*2080*/  @!P0 SHF.R.U32.HI R16, RZ, R3, R16 ;  /* 0x00000003ff108219 */ /* 0x000fc60000011610 */
[----:B------:R-:W-:Y:S01]  /*2090*/  IMAD R2, R26, R2, R5 ;  /* 0x000000021a027224 */ /* 0x000fe200078e0205 */
[----:B------:R-:W-:Y:S02]  /*20a0*/  @!P0 SEL R3, R7, R16, !P3 ;  /* 0x0000001007038207 */ /* 0x000fe40005800000 */
[----:B------:R-:W-:-:S03]  /*20b0*/  IADD3 R16, PT, PT, -R5, RZ, RZ ;  /* 0x000000ff05107210 */ /* 0x000fc60007ffe1ff */
[--C-:B------:R-:W-:Y:S02]  /*20c0*/  @!P0 IMAD.IADD R6, R6, 0x1, -R3.reuse ;  /* 0x0000000106068824 */ /* 0x100fe400078e0a03 */
[----:B------:R-:W-:Y:S01]  /*20d0*/  @!P0 IMAD R3, R2, R19, R3 ;  /* 0x0000001302038224 */ /* 0x000fe200078e0203 */
[----:B------:R-:W-:Y:S01]  /*20e0*/  IADD3 R2, PT, PT, -R7, RZ, RZ ;  /* 0x000000ff07027210 */ /* 0x000fe20007ffe1ff */
[----:B------:R-:W-:Y:S02]  /*20f0*/  @!P0 IMAD R5, R26, R6, R7 ;  /* 0x000000061a058224 */ /* 0x000fe400078e0207 */
[----:B------:R-:W-:Y:S02]  /*2100*/  IMAD R11, R4, R16, R11 ;  /* 0x00000010040b7224 */ /* 0x000fe400078e020b */
[----:B------:R-:W-:Y:S02]  /*2110*/  @!P0 IMAD.MOV.U32 R7, RZ, RZ, R3 ;  /* 0x000000ffff078224 */ /* 0x000fe400078e0003 */
[----:B------:R-:W-:-:S02]  /*2120*/  IMAD R2, R18, R2, R13 ;  /* 0x0000000212027224 */ /* 0x000fc400078e020d */
[----:B------:R-:W-:Y:S02]  /*2130*/  IMAD R11, R5, R4, R11 ;  /* 0x00000004050b7224 */ /* 0x000fe400078e020b */
[----:B------:R-:W-:Y:S02]  /*2140*/  IMAD R13, R7, R18, R2 ;  /* 0x00000012070d7224 */ /* 0x000fe400078e0202 */
.L_x_33:
[----:B------:R-:W1:Y:S02]  /*2150*/  LDCU UR8, c[0x0][0xb30] ;  /* 0x00016600ff0877ac */ /* 0x000e640008000800 */
[----:B-1----:R-:W-:-:S09]  /*2160*/  UISETP.NE.AND UP0, UPT, UR8, 0x1, UPT ;  /* 0x000000010800788c */ /* 0x002fd2000bf05270 */
[----:B------:R-:W-:Y:S05]  /*2170*/  BRA.U UP0, `(.L_x_34) ;  /* 0x0000000100407547 */ /* 0x000fea000b800000 */
[----:B------:R-:W1:Y:S08]  /*2180*/  LDC.64 R4, c[0x0][0xb10] ;  /* 0x0002c400ff047b82 */ /* 0x000e700000000a00 */
[----:B------:R-:W2:Y:S08]  /*2190*/  LDC.64 R2, c[0x0][0xb18] ;  /* 0x0002c600ff027b82 */ /* 0x000eb00000000a00 */
[----:B------:R-:W3:Y:S08]  /*21a0*/  LDC R6, c[0x0][0xb20] ;  /* 0x0002c800ff067b82 */ /* 0x000ef00000000800 */
[----:B------:R-:W4:Y:S01]  /*21b0*/  LDC R16, c[0x0][0xb0c] ;  /* 0x0002c300ff107b82 */ /* 0x000f220000000800 */
[----:B-1----:R-:W-:-:S05]  /*21c0*/  IMAD.HI.U32 R4, R13, R4, RZ ;  /* 0x000000040d047227 */ /* 0x002fca00078e00ff */
[----:B------:R-:W-:Y:S01]  /*21d0*/  SHF.R.U32.HI R4, RZ, R5, R4 ;  /* 0x00000005ff047219 */ /* 0x000fe20000011604 */
[----:B--2---:R-:W-:Y:S01]  /*21e0*/  IMAD.HI.U32 R3, R11, R3, RZ ;  /* 0x000000030b037227 */ /* 0x004fe200078e00ff */
[----:B------:R-:W-:-:S04]  /*21f0*/  ISETP.NE.AND P0, PT, R2, 0x1, PT ;  /* 0x000000010200780c */ /* 0x000fc80003f05270 */
[----:B---3--:R-:W-:-:S04]  /*2200*/  SHF.R.U32.HI R6, RZ, R6, R3 ;  /* 0x00000006ff067219 */ /* 0x008fc80000011603 */
[----:B------:R-:W-:Y:S02]  /*2210*/  SEL R3, R11, R6, !P0 ;  /* 0x000000060b037207 */ /* 0x000fe40004000000 */
[----:B----4-:R-:W-:-:S04]  /*2220*/  ISETP.NE.AND P1, PT, R16, 0x1, PT ;  /* 0x000000011000780c */ /* 0x010fc80003f25270 */
[----:B------:R-:W-:-:S05]  /*2230*/  SEL R4, R13, R4, !P1 ;  /* 0x000000040d047207 */ /* 0x000fca0004800000 */
[----:B------:R-:W-:Y:S02]  /*2240*/  IMAD.IADD R5, R3, 0x1, -R4 ;  /* 0x0000000103057824 */ /* 0x000fe400078e0a04 */
[----:B------:R-:W-:Y:S02]  /*2250*/  IMAD.IADD R3, R4, 0x1, -R3 ;  /* 0x0000000104037824 */ /* 0x000fe400078e0a03 */
[----:B------:R-:W-:Y:S02]  /*2260*/  IMAD R13, R5, R16, R13 ;  /* 0x00000010050d7224 */ /* 0x000fe400078e020d */
[----:B------:R-:W-:-:S07]  /*2270*/  IMAD R11, R3, R2, R11 ;  /* 0x00000002030b7224 */ /* 0x000fce00078e020b */
.L_x_34:
[----:B------:R-:W-:Y:S01]  /*2280*/  VIADD R14, R14, 0x1 ;  /* 0x000000010e0e7836 */ /* 0x000fe20000000000 */
[----:B------:R-:W-:Y:S01]  /*2290*/  PLOP3.LUT P1, PT, PT, PT, PT, 0x80, 0x8 ;  /* 0x000000000008781c */ /* 0x000fe20003f2f070 */
[----:B------:R-:W-:Y:S02]  /*22a0*/  IMAD.IADD R21, R13, 0x1, R68 ;  /* 0x000000010d157824 */ /* 0x000fe400078e0244 */
[----:B------:R-:W-:Y:S01]  /*22b0*/  IMAD.IADD R20, R11, 0x1, R66 ;  /* 0x000000010b147824 */ /* 0x000fe200078e0242 */
[----:B------:R-:W-:-:S04]  /*22c0*/  ISETP.NE.AND P0, PT, R14, 0x2, PT ;  /* 0x000000020e00780c */ /* 0x000fc80003f05270 */
[----:B------:R-:W-:Y:S02]  /*22d0*/  SEL R3, RZ, 0x1, P0 ;  /* 0x00000001ff037807 */ /* 0x000fe40000000000 */
[----:B------:R-:W-:Y:S02]  /*22e0*/  SEL R14, R14, RZ, P0 ;  /* 0x000000ff0e0e7207 */ /* 0x000fe40000000000 */
[----:B------:R-:W-:Y:S01]  /*22f0*/  LOP3.LUT R12, R12, R3, RZ, 0x3c, !PT ;  /* 0x000000030c0c7212 */ /* 0x000fe200078e3cff */
[----:B------:R-:W-:Y:S06]  /*2300*/  @P2 BRA `(.L_x_35) ;  /* 0xfffffff000a02947 */ /* 0x000fec000383ffff */
[----:B------:R-:W-:Y:S01]  /*2310*/  UIADD3 UR4, UPT, UPT, UR4, 0x30, URZ ;  /* 0x0000003004047890 */ /* 0x000fe2000fffe0ff */
[----:B------:R-:W-:-:S03]  /*2320*/  SHF.L.U32 R3, R15, 0x1f, RZ ;  /* 0x0000001f0f037819 */ /* 0x000fc600000006ff */
[----:B------:R-:W-:-:S09]  /*2330*/  ULEA UR5, UR6, UR4, 0x3 ;  /* 0x0000000406057291 */ /* 0x000fd2000f8e18ff */
[----:B------:R-:W1:Y:S02]  /*2340*/  SYNCS.PHASECHK.TRANS64.TRYWAIT P0, [UR5], R3 ;  /* 0x00000003ff0075a7 */ /* 0x000e640008001105 */
[----:B-1----:R-:W-:Y:S05]  /*2350*/  @!P0 BRA `(.L_x_36) ;  /* 0x0000008c002c8947 */ /* 0x002fea0003800000 */
.L_x_174:
[----:B------:R-:W-:-:S04]  /*2360*/  UIADD3 UR6, UPT, UPT, UR6, 0x1, URZ ;  /* 0x0000000106067890 */ /* 0x000fc8000fffe0ff */
[----:B------:R-:W-:-:S04]  /*2370*/  UISETP.NE.AND UP0, UPT, UR6, 0x6, UPT ;  /* 0x000000060600788c */ /* 0x000fc8000bf05270 */
[----:B------:R-:W-:Y:S02]  /*2380*/  USEL UR7, URZ, 0x1, UP0 ;  /* 0x00000001ff077887 */ /* 0x000fe40008000000 */
[----:B------:R-:W-:-:S04]  /*2390*/  USEL UR6, UR6, URZ, UP0 ;  /* 0x000000ff06067287 */ /* 0x000fc80008000000 */
[----:B------:R-:W-:Y:S01]  /*23a0*/  ULEA UR5, UR6, UR4, 0x3 ;  /* 0x0000000406057291 */ /* 0x000fe2000f8e18ff */
[----:B------:R-:W-:-:S04]  /*23b0*/  LOP3.LUT R2, R15, UR7, RZ, 0x3c, !PT ;  /* 0x000000070f027c12 */ /* 0x000fc8000f8e3cff */
[----:B-1----:R-:W-:-:S04]  /*23c0*/  SHF.L.U32 R3, R2, 0x1f, RZ ;  /* 0x0000001f02037819 */ /* 0x002fc800000006ff */
[----:B------:R-:W1:Y:S02]  /*23d0*/  SYNCS.PHASECHK.TRANS64.TRYWAIT P0, [UR5], R3 ;  /* 0x00000003ff0075a7 */ /* 0x000e640008001105 */
[----:B-1----:R-:W-:Y:S05]  /*23e0*/  @!P0 BRA `(.L_x_37) ;  /* 0x0000008c00208947 */ /* 0x002fea0003800000 */
.L_x_176:
        /* <DEDUP_REMOVED lines=9> */
.L_x_178:
        /* <DEDUP_REMOVED lines=9> */
.L_x_180:
        /* <DEDUP_REMOVED lines=9> */
.L_x_182:
[----:B------:R-:W-:-:S04]  /*25a0*/  UIADD3 UR6, UPT, UPT, UR6, 0x1, URZ ;  /* 0x0000000106067890 */ /* 0x000fc8000fffe0ff */
[----:B------:R-:W-:-:S04]  /*25b0*/  UISETP.NE.AND UP0, UPT, UR6, 0x6, UPT ;  /* 0x000000060600788c */ /* 0x000fc8000bf05270 */
[----:B------:R-:W-:Y:S02]  /*25c0*/  USEL UR5, URZ, 0x1, UP0 ;  /* 0x00000001ff057887 */ /* 0x000fe40008000000 */
[----:B------:R-:W-:-:S04]  /*25d0*/  USEL UR6, UR6, URZ, UP0 ;  /* 0x000000ff06067287 */ /* 0x000fc80008000000 */
[----:B------:R-:W-:Y:S01]  /*25e0*/  ULEA UR6, UR6, UR4, 0x3 ;  /* 0x0000000406067291 */ /* 0x000fe2000f8e18ff */
[----:B-1----:R-:W-:-:S04]  /*25f0*/  LOP3.LUT R3, R2, UR5, RZ, 0x3c, !PT ;  /* 0x0000000502037c12 */ /* 0x002fc8000f8e3cff */
[----:B------:R-:W-:Y:S01]  /*2600*/  SHF.L.U32 R3, R3, 0x1f, RZ ;  /* 0x0000001f03037819 */ /* 0x000fe200000006ff */
[----:B----4-:R-:W-:-:S07]  /*2610*/  IMAD.U32 R0, RZ, RZ, UR6 ;  /* 0x00000006ff007e24 */ /* 0x010fce000f8e00ff */
.L_x_41:
[----:B-1----:R1:W2:Y:S02]  /*2620*/  SYNCS.PHASECHK.TRANS64.TRYWAIT P0, [R0+URZ], R3 ;  /* 0x00000003000075a7 */ /* 0x0022a400080011ff */
[----:B--2---:R-:W-:Y:S05]  /*2630*/  @!P0 NANOSLEEP.SYNCS 0x989680 ;  /* 0x009896800000895d */ /* 0x004fea0003900000 */
[----:B------:R-:W2:Y:S02]  /*2640*/  @!P0 SYNCS.PHASECHK.TRANS64 P0, [R0+URZ], R3 ;  /* 0x00000003000085a7 */ /* 0x000ea400080010ff */
[----:B--2---:R-:W-:Y:S05]  /*2650*/  @P0 EXIT ;  /* 0x000000000000094d */ /* 0x004fea0003800000 */
[----:B------:R-:W-:Y:S05]  /*2660*/  BRA `(.L_x_41) ;  /* 0xfffffffc00ec7947 */ /* 0x000fea000383ffff */
.L_x_17:
[----:B------:R-:W-:-:S04]  /*2670*/  UISETP.NE.AND UP1, UPT, UR37, URZ, UPT ;  /* 0x000000ff2500728c */ /* 0x000fc8000bf25270 */
[----:B------:R-:W-:-:S09]  /*2680*/  UISETP.NE.OR UP1, UPT, UR8, 0x1, UP1 ;  /* 0x000000010800788c */ /* 0x000fd20008f25670 */
[----:B------:R-:W-:Y:S05]  /*2690*/  BRA.U UP1, `(.L_x_42) ;  /* 0x0000000501487547 */ /* 0x000fea000b800000 */
[----:B------:R-:W-:Y:S01]  /*26a0*/  ISETP.NE.AND P2, PT, R2, RZ, PT ;  /* 0x000000ff0200720c */ /* 0x000fe20003f45270 */
[----:B------:R-:W-:Y:S01]  /*26b0*/  IMAD.MOV.U32 R12, RZ, RZ, 0x1 ;  /* 0x00000001ff0c7424 */ /* 0x000fe200078e00ff */
[----:B------:R-:W-:Y:S02]  /*26c0*/  CS2R R10, SRZ ;  /* 0x00000000000a7805 */ /* 0x000fe4000001ff00 */
[----:B------:R-:W-:Y:S01]  /*26d0*/  CS2R R8, SRZ ;  /* 0x0000000000087805 */ /* 0x000fe2000001ff00 */
[----:B------:R-:W-:Y:S01]  /*26e0*/  UMOV UR4, 0x400 ;  /* 0x0000040000047882 */ /* 0x000fe20000000000 */
[----:B------:R-:W-:Y:S01]  /*26f0*/  UMOV UR6, URZ ;  /* 0x000000ff00067c82 */ /* 0x000fe20008000000 */
[----:B------:R-:W-:-:S12]  /*2700*/  ULEA UR37, UR37, UR4, 0x18 ;  /* 0x0000000425257291 */ /* 0x000fd8000f8ec0ff */
.L_x_46:
[----:B------:R-:W-:Y:S02]  /*2710*/  LEA R0, R8, UR37, 0x3 ;  /* 0x0000002508007c11 */ /* 0x000fe4000f8e18ff */
[----:B------:R-:W-:-:S03]  /*2720*/  SHF.L.U32 R5, R9, 0x1f, RZ ;  /* 0x0000001f09057819 */ /* 0x000fc600000006ff */
[----:B------:R-:W-:Y:S01]  /*2730*/  VIADD R4, R0, 0x120 ;  /* 0x0000012000047836 */ /* 0x000fe20000000000 */
[----:B------:R-:W1:Y:S02]  /*2740*/  SYNCS.PHASECHK.TRANS64.TRYWAIT P0, [R0+URZ+0x110], R5 ;  /* 0x00011005000075a7 */ /* 0x000e6400080011ff */
[----:B-1----:R-:W-:Y:S05]  /*2750*/  @!P0 BRA `(.L_x_43) ;  /* 0x0000008800a48947 */ /* 0x002fea0003800000 */
.L_x_183:
[----:B------:R-:W-:Y:S01]  /*2760*/  ULEA UR5, UR6, UR37, 0x3 ;  /* 0x0000002506057291 */ /* 0x000fe2000f8e18ff */
[----:B------:R-:W-:Y:S02]  /*2770*/  PRMT R4, RZ, 0x654, R4 ;  /* 0x00000654ff047816 */ /* 0x000fe40000000004 */
[----:B-1----:R-:W-:Y:S01]  /*2780*/  SHF.L.U32 R5, R12, 0x1f, RZ ;  /* 0x0000001f0c057819 */ /* 0x002fe200000006ff */
[----:B------:R-:W-:Y:S01]  /*2790*/  UIADD3 UR4, UPT, UPT, UR5, 0xb0, URZ ;  /* 0x000000b005047890 */ /* 0x000fe2000fffe0ff */
[----:B------:R1:W-:Y:S05]  /*27a0*/  SYNCS.ARRIVE.TRANS64.RED.A1T0 RZ, [R4+URZ], RZ ;  /* 0x000000ff04ff79a7 */ /* 0x0003ea00081004ff */
[----:B------:R-:W-:Y:S01]  /*27b0*/  IMAD.U32 R7, RZ, RZ, UR4 ;  /* 0x00000004ff077e24 */ /* 0x000fe2000f8e00ff */
[----:B------:R-:W2:Y:S04]  /*27c0*/  SYNCS.PHASECHK.TRANS64.TRYWAIT P0, [UR5+0xc0], R5 ;  /* 0x0000c005ff0075a7 */ /* 0x000ea80008001105 */
[----:B------:R-:W-:Y:S01]  /*27d0*/  PRMT R6, R2, 0x654, R7 ;  /* 0x0000065402067816 */ /* 0x000fe20000000007 */
[----:B-1----:R-:W-:Y:S01]  /*27e0*/  @!P2 IMAD.MOV.U32 R4, RZ, RZ, 0x10 ;  /* 0x00000010ff04a424 */ /* 0x002fe200078e00ff */
[----:B--2---:R-:W-:Y:S06]  /*27f0*/  @!P0 BRA `(.L_x_44) ;  /* 0x0000008800908947 */ /* 0x004fec0003800000 */
.L_x_185:
[----:B------:R-:W-:Y:S01]  /*2800*/  ULEA UR4, UR6, UR37, 0x4 ;  /* 0x0000002506047291 */ /* 0x000fe2000f8e20ff */
[----:B------:R-:W-:Y:S01]  /*2810*/  SEL R3, R6, R3, !P2 ;  /* 0x0000000306037207 */ /* 0x000fe20005000000 */
[----:B------:R-:W-:Y:S01]  /*2820*/  UIADD3 UR5, UPT, UPT, UR5, 0xb0, URZ ;  /* 0x000000b005057890 */ /* 0x000fe2000fffe0ff */
[----:B-1----:R-:W-:Y:S01]  /*2830*/  LEA R0, R11, UR37, 0x3 ;  /* 0x000000250b007c11 */ /* 0x002fe2000f8e18ff */
[----:B------:R-:W-:Y:S01]  /*2840*/  UIADD3 UR4, UPT, UPT, UR4, 0x140, URZ ;  /* 0x0000014004047890 */ /* 0x000fe2000fffe0ff */
[----:B------:R-:W-:Y:S01]  /*2850*/  SHF.L.U32 R5, R10, 0x1f, RZ ;  /* 0x0000001f0a057819 */ /* 0x000fe200000006ff */
[----:B------:R1:W-:Y:S01]  /*2860*/  @!P2 SYNCS.ARRIVE.TRANS64.RED RZ, [R3+URZ], R4 ;  /* 0x0000000403ffa9a7 */ /* 0x0003e200080004ff */
[----:B------:R-:W-:Y:S01]  /*2870*/  UIADD3 UR6, UPT, UPT, UR6, 0x1, URZ ;  /* 0x0000000106067890 */ /* 0x000fe2000fffe0ff */
[----:B------:R-:W-:-:S03]  /*2880*/  VIADD R8, R8, 0x1 ;  /* 0x0000000108087836 */ /* 0x000fc60000000000 */
[----:B------:R-:W-:Y:S02]  /*2890*/  UISETP.NE.AND UP0, UPT, UR6, 0x2, UPT ;  /* 0x000000020600788c */ /* 0x000fe4000bf05270 */
[----:B------:R-:W-:Y:S06]  /*28a0*/  UGETNEXTWORKID.BROADCAST [UR4], [UR5] ;  /* 0x00000000040073ca */ /* 0x000fec0008000100 */
[----:B------:R-:W-:Y:S01]  /*28b0*/  USEL UR4, URZ, 0x1, UP0 ;  /* 0x00000001ff047887 */ /* 0x000fe20008000000 */
[----:B------:R-:W-:Y:S01]  /*28c0*/  ISETP.NE.AND P0, PT, R8, 0x2, PT ;  /* 0x000000020800780c */ /* 0x000fe20003f05270 */
[----:B------:R-:W-:Y:S01]  /*28d0*/  USEL UR6, UR6, URZ, UP0 ;  /* 0x000000ff06067287 */ /* 0x000fe20008000000 */
[----:B------:R-:W2:Y:S03]  /*28e0*/  SYNCS.PHASECHK.TRANS64.TRYWAIT P1, [R0+URZ+0xb0], R5 ;  /* 0x0000b005000075a7 */ /* 0x000ea600080211ff */
[----:B------:R-:W-:Y:S01]  /*28f0*/  LOP3.LUT R12, R12, UR4, RZ, 0x3c, !PT ;  /* 0x000000040c0c7c12 */ /* 0x000fe2000f8e3cff */
[----:B-12---:R-:W-:Y:S07]  /*2900*/  @!P1 BRA `(.L_x_45) ;  /* 0x0000008800649947 */ /* 0x006fee0003800000 */
.L_x_186:
[C---:B------:R-:W-:Y:S01]  /*2910*/  LEA R4, R11.reuse, UR37, 0x4 ;  /* 0x000000250b047c11 */ /* 0x040fe2000f8e20ff */
[----:B-1----:R-:W-:Y:S01]  /*2920*/  VIADD R0, R0, 0xc0 ;  /* 0x000000c000007836 */ /* 0x002fe20000000000 */
[----:B------:R-:W-:Y:S01]  /*2930*/  SEL R8, R8, RZ, P0 ;  /* 0x000000ff08087207 */ /* 0x000fe20000000000 */
[----:B------:R-:W-:-:S03]  /*2940*/  VIADD R11, R11, 0x1 ;  /* 0x000000010b0b7836 */ /* 0x000fc60000000000 */
[----:B------:R-:W1:Y:S01]  /*2950*/  LDS.128 R4, [R4+0x140] ;  /* 0x0001400004047984 */ /* 0x000e620000000c00 */
[----:B------:R-:W-:Y:S02]  /*2960*/  PRMT R0, RZ, 0x654, R0 ;  /* 0x00000654ff007816 */ /* 0x000fe40000000000 */
[C---:B------:R-:W-:Y:S01]  /*2970*/  ISETP.NE.AND P1, PT, R11.reuse, 0x2, PT ;  /* 0x000000020b00780c */ /* 0x040fe20003f25270 */
[----:B------:R-:W-:Y:S01]  /*2980*/  @!PT LDS RZ, [RZ] ;  /* 0x00000000fffff984 */ /* 0x000fe20000000800 */
[----:B------:R-:W-:Y:S01]  /*2990*/  @!PT LDS RZ, [RZ] ;  /* 0x00000000fffff984 */ /* 0x000fe20000000800 */
[----:B------:R-:W-:Y:S01]  /*29a0*/  @!PT LDS RZ, [RZ] ;  /* 0x00000000fffff984 */ /* 0x000fe20000000800 */
[----:B------:R-:W-:Y:S01]  /*29b0*/  @!PT LDS RZ, [RZ] ;  /* 0x00000000fffff984 */ /* 0x000fe20000000800 */
[----:B------:R2:W-:Y:S06]  /*29c0*/  MEMBAR.ALL.CTA ;  /* 0x0000000000007992 */ /* 0x0005ec0000008000 */
[----:B--2---:R-:W2:Y:S01]  /*29d0*/  FENCE.VIEW.ASYNC.S ;  /* 0x00000000000073c6 */ /* 0x004ea20000000000 */
[----:B------:R-:W-:Y:S01]  /*29e0*/  SEL R11, R11, RZ, P1 ;  /* 0x000000ff0b0b7207 */ /* 0x000fe20000800000 */
[----:B--2---:R2:W-:Y:S01]  /*29f0*/  SYNCS.ARRIVE.TRANS64.RED.A1T0 RZ, [R0+URZ], RZ ;  /* 0x000000ff00ff79a7 */ /* 0x0045e200081004ff */
[----:B-1----:R-:W-:-:S02]  /*2a00*/  LOP3.LUT P3, RZ, R6, 0x1, RZ, 0xc0, !PT ;  /* 0x0000000106ff7812 */ /* 0x002fc4000786c0ff */
[----:B------:R-:W-:-:S04]  /*2a10*/  SEL R5, RZ, 0x1, P1 ;  /* 0x00000001ff057807 */ /* 0x000fc80000800000 */
[----:B------:R-:W-:Y:S02]  /*2a20*/  LOP3.LUT R10, R10, R5, RZ, 0x3c, !PT ;  /* 0x000000050a0a7212 */ /* 0x000fe400078e3cff */
[----:B--2---:R-:W-:-:S04]  /*2a30*/  SEL R0, RZ, 0x1, P0 ;  /* 0x00000001ff007807 */ /* 0x004fc80000000000 */
[----:B------:R-:W-:Y:S01]  /*2a40*/  LOP3.LUT R9, R9, R0, RZ, 0x3c, !PT ;  /* 0x0000000009097212 */ /* 0x000fe200078e3cff */
[----:B------:R-:W-:Y:S06]  /*2a50*/  @P3 BRA `(.L_x_46) ;  /* 0xfffffffc002c3947 */ /* 0x000fec000383ffff */
[----:B------:R-:W-:Y:S01]  /*2a60*/  ULEA UR5, UR6, UR37, 0x3 ;  /* 0x0000002506057291 */ /* 0x000fe2000f8e18ff */
[----:B------:R-:W-:-:S08]  /*2a70*/  SHF.L.U32 R3, R12, 0x1f, RZ ;  /* 0x0000001f0c037819 */ /* 0x000fd000000006ff */
[----:B------:R-:W1:Y:S02]  /*2a80*/  SYNCS.PHASECHK.TRANS64 P0, [UR5+0xc0], R3 ;  /* 0x0000c003ff0075a7 */ /* 0x000e640008001005 */
[----:B-1----:R-:W-:Y:S05]  /*2a90*/  @P0 BRA `(.L_x_47) ;  /* 0x0000000000080947 */ /* 0x002fea0003800000 */
[----:B------:R-:W1:Y:S02]  /*2aa0*/  SYNCS.PHASECHK.TRANS64.TRYWAIT P0, [UR5+0xc0], R3 ;  /* 0x0000c003ff0075a7 */ /* 0x000e640008001105 */
[----:B-1----:R-:W-:Y:S05]  /*2ab0*/  @!P0 BRA `(.L_x_48) ;  /* 0x00000088000c8947 */ /* 0x002fea0003800000 */
.L_x_47:
[----:B------:R-:W-:-:S04]  /*2ac0*/  UIADD3 UR4, UPT, UPT, UR6, 0x1, URZ ;  /* 0x0000000106047890 */ /* 0x000fc8000fffe0ff */
[----:B------:R-:W-:-:S04]  /*2ad0*/  UISETP.NE.AND UP0, UPT, UR4, 0x2, UPT ;  /* 0x000000020400788c */ /* 0x000fc8000bf05270 */
[----:B------:R-:W-:Y:S02]  /*2ae0*/  USEL UR7, URZ, 0x1, UP0 ;  /* 0x00000001ff077887 */ /* 0x000fe40008000000 */
[----:B------:R-:W-:-:S04]  /*2af0*/  USEL UR4, UR4, URZ, UP0 ;  /* 0x000000ff04047287 */ /* 0x000fc80008000000 */
[----:B------:R-:W-:Y:S01]  /*2b00*/  ULEA UR4, UR4, UR37, 0x3 ;  /* 0x0000002504047291 */ /* 0x000fe2000f8e18ff */
[----:B-1----:R-:W-:-:S04]  /*2b10*/  LOP3.LUT R3, R12, UR7, RZ, 0x3c, !PT ;  /* 0x000000070c037c12 */ /* 0x002fc8000f8e3cff */
[----:B------:R-:W-:-:S04]  /*2b20*/  SHF.L.U32 R0, R3, 0x1f, RZ ;  /* 0x0000001f03007819 */ /* 0x000fc800000006ff */
[----:B------:R-:W1:Y:S02]  /*2b30*/  SYNCS.PHASECHK.TRANS64 P0, [UR4+0xc0], R0 ;  /* 0x0000c000ff0075a7 */ /* 0x000e640008001004 */
[----:B-1----:R-:W-:Y:S05]  /*2b40*/  @P0 EXIT ;  /* 0x000000000000094d */ /* 0x002fea0003800000 */
[----:B------:R-:W-:Y:S02]  /*2b50*/  SHF.L.U32 R3, R3, 0x1f, RZ ;  /* 0x0000001f03037819 */ /* 0x000fe400000006ff */
[----:B------:R-:W-:-:S07]  /*2b60*/  MOV R0, UR4 ;  /* 0x0000000400007c02 */ /* 0x000fce0008000f00 */
.L_x_49:
[----:B-1----:R1:W2:Y:S02]  /*2b70*/  SYNCS.PHASECHK.TRANS64.TRYWAIT P0, [R0+URZ+0xc0], R3 ;  /* 0x0000c003000075a7 */ /* 0x0022a400080011ff */
[----:B--2---:R-:W-:Y:S05]  /*2b80*/  @!P0 NANOSLEEP.SYNCS 0x989680 ;  /* 0x009896800000895d */ /* 0x004fea0003900000 */
[----:B------:R-:W2:Y:S02]  /*2b90*/  @!P0 SYNCS.PHASECHK.TRANS64 P0, [R0+URZ+0xc0], R3 ;  /* 0x0000c003000085a7 */ /* 0x000ea400080010ff */
[----:B--2---:R-:W-:Y:S05]  /*2ba0*/  @P0 EXIT ;  /* 0x000000000000094d */ /* 0x004fea0003800000 */
[----:B------:R-:W-:Y:S05]  /*2bb0*/  BRA `(.L_x_49) ;  /* 0xfffffffc00ec7947 */ /* 0x000fea000383ffff */
.L_x_42:
[----:B------:R-:W-:-:S09]  /*2bc0*/  UISETP.NE.AND UP1, UPT, UR8, URZ, UPT ;  /* 0x000000ff0800728c */ /* 0x000fd2000bf25270 */
[----:B------:R-:W-:Y:S05]  /*2bd0*/  BRA.U UP1, `(.L_x_50) ;  /* 0x0000000d01b47547 */ /* 0x000fea000b800000 */
[----:B------:R-:W-:Y:S01]  /*2be0*/  UMOV UR4, 0x40 ;  /* 0x0000004000047882 */ /* 0x000fe20000000000 */
[----:B------:R-:W-:Y:S01]  /*2bf0*/  NOP ;  /* 0x0000000000007918 */ /* 0x000fe20000000000 */
[----:B------:R-:W-:Y:S01]  /*2c00*/  ULEA UR4, UR37, UR4, 0x18 ;  /* 0x0000000425047291 */ /* 0x000fe2000f8ec0ff */
[----:B------:R-:W-:Y:S02]  /*2c10*/  UMOV UR5, 0x400 ;  /* 0x0000040000057882 */ /* 0x000fe40000000000 */
[----:B------:R-:W-:-:S06]  /*2c20*/  ULEA UR37, UR37, UR5, 0x18 ;  /* 0x0000000525257291 */ /* 0x000fcc000f8ec0ff */
[----:B------:R-:W1:Y:S02]  /*2c30*/  LDS.U8 R0, [UR4+0x1c] ;  /* 0x00001c04ff007984 */ /* 0x000e640008000000 */
[----:B-1----:R-:W-:-:S13]  /*2c40*/  ISETP.NE.AND P0, PT, R0, RZ, PT ;  /* 0x000000ff0000720c */ /* 0x002fda0003f05270 */
[----:B------:R-:W-:Y:S05]  /*2c50*/  @P0 BRA `(.L_x_51) ;  /* 0x0000000000580947 */ /* 0x000fea0003800000 */
[----:B------:R-:W-:-:S13]  /*2c60*/  ELECT P0, URZ, PT ;  /* 0x0000000000ff782f */ /* 0x000fda0003800000 */
[----:B------:R-:W-:Y:S05]  /*2c70*/  @!P0 BRA `(.L_x_52) ;  /* 0x0000000000608947 */ /* 0x000fea0003800000 */
[----:B------:R-:W-:Y:S01]  /*2c80*/  UMOV UR5, 0x10 ;  /* 0x0000001000057882 */ /* 0x000fe20000000000 */
[----:B------:R-:W-:Y:S01]  /*2c90*/  HFMA2 R0, -RZ, RZ, 0, 5.9604644775390625e-08 ;  /* 0x00000001ff007431 */ /* 0x000fe200000001ff */
[----:B------:R-:W-:-:S03]  /*2ca0*/  MOV R2, 0xffff ;  /* 0x0000ffff00027802 */ /* 0x000fc60000000f00 */
[----:B------:R-:W-:Y:S04]  /*2cb0*/  DEPBAR.LE SB1, 0x36 ;  /* 0x00009d800000791a */ /* 0x000fe80000000000 */
[----:B------:R-:W1:Y:S02]  /*2cc0*/  UTCATOMSWS.FIND_AND_SET.ALIGN UP0, UR5, UR5 ;  /* 0x00000005000575e3 */ /* 0x000e640008000800 */
[----:B-1----:R-:W-:Y:S01]  /*2cd0*/  MOV R3, UR5 ;  /* 0x0000000500037c02 */ /* 0x002fe20008000f00 */
[----:B------:R-:W-:Y:S06]  /*2ce0*/  BRA.U UP0, `(.L_x_53) ;  /* 0x0000000100187547 */ /* 0x000fec000b800000 */
.L_x_54:
[----:B------:R-:W-:Y:S05]  /*2cf0*/  NANOSLEEP 0x64 ;  /* 0x000000640000795d */ /* 0x000fea0003800000 */
[----:B------:R-:W-:-:S05]  /*2d00*/  UMOV UR5, 0x10 ;  /* 0x0000001000057882 */ /* 0x000fca0000000000 */
[----:B------:R-:W-:Y:S04]  /*2d10*/  DEPBAR.LE SB1, 0x36 ;  /* 0x00009d800000791a */ /* 0x000fe80000000000 */
[----:B------:R-:W1:Y:S02]  /*2d20*/  UTCATOMSWS.FIND_AND_SET.ALIGN UP0, UR5, UR5 ;  /* 0x00000005000575e3 */ /* 0x000e640008000800 */
[----:B-1----:R-:W-:Y:S01]  /*2d30*/  MOV R3, UR5 ;  /* 0x0000000500037c02 */ /* 0x002fe20008000f00 */
[----:B------:R-:W-:Y:S05]  /*2d40*/  BRA.U !UP0, `(.L_x_54) ;  /* 0xfffffffd08e87547 */ /* 0x000fea000b83ffff */
.L_x_53:
[-C--:B------:R-:W-:Y:S02]  /*2d50*/  SHF.L.U32 R2, R2, R3.reuse, RZ ;  /* 0x0000000302027219 */ /* 0x080fe400000006ff */
[----:B------:R-:W-:Y:S01]  /*2d60*/  SHF.L.U32 R0, R0, R3, RZ ;  /* 0x0000000300007219 */ /* 0x000fe200000006ff */
[----:B------:R-:W-:Y:S02]  /*2d70*/  IMAD.SHL.U32 R3, R3, 0x20, RZ ;  /* 0x0000002003037824 */ /* 0x000fe400078e00ff */
[----:B------:R1:W-:Y:S04]  /*2d80*/  ATOMS.OR RZ, [UR4+0x14], R2 ;  /* 0x00001402ffff798c */ /* 0x0003e8000b000004 */
[----:B------:R1:W-:Y:S04]  /*2d90*/  ATOMS.OR RZ, [UR4+0x18], R0 ;  /* 0x00001800ffff798c */ /* 0x0003e8000b000004 */
[----:B------:R1:W-:Y:S01]  /*2da0*/  STS [UR37+0x160], R3 ;  /* 0x00016003ff007988 */ /* 0x0003e20008000825 */
[----:B------:R-:W-:Y:S05]  /*2db0*/  BRA `(.L_x_52) ;  /* 0x0000000000107947 */ /* 0x000fea0003800000 */
.L_x_51:
[----:B------:R-:W-:Y:S02]  /*2dc0*/  MOV R0, 0xffffffff ;  /* 0xffffffff00007802 */ /* 0x000fe40000000f00 */
[----:B------:R-:W-:-:S03]  /*2dd0*/  MOV R2, 0x2e00 ;  /* 0x00002e0000027802 */ /* 0x000fc60000000f00 */
[----:B------:R1:W-:Y:S04]  /*2de0*/  STS [UR37+0x160], R0 ;  /* 0x00016000ff007988 */ /* 0x0003e80008000825 */
[----:B-1-3-5:R-:W-:Y:S05]  /*2df0*/  CALL.REL.NOINC `($__internal_1_$__cuda_sm10x_tcgen05_guardrail_trap_phase_invalid_during_alloc) ;  /* 0x0000009000047944 */ /* 0x02afea0003c00000 */
.L_x_52:
[----:B------:R-:W-:Y:S05]  /*2e00*/  WARPSYNC.ALL ;  /* 0x0000000000007948 */ /* 0x000fea0003800000 */
[----:B------:R-:W2:Y:S01]  /*2e10*/  S2UR UR5, SR_CgaCtaId ;  /* 0x00000000000579c3 */ /* 0x000ea20000008800 */
[----:B------:R-:W-:Y:S01]  /*2e20*/  UMOV UR4, 0x400 ;  /* 0x0000040000047882 */ /* 0x000fe20000000000 */
[----:B------:R-:W-:-:S06]  /*2e30*/  NOP ;  /* 0x0000000000007918 */ /* 0x000fcc0000000000 */
[----:B------:R-:W-:Y:S06]  /*2e40*/  BAR.ARV 0x6, 0xa0 ;  /* 0x0182800000007b1d */ /* 0x000fec0000002000 */
[----:B------:R-:W4:Y:S01]  /*2e50*/  LDCU UR7, c[0x0][0x38c] ;  /* 0x00007180ff0777ac */ /* 0x000f220008000800 */
[----:B------:R-:W-:Y:S01]  /*2e60*/  IMAD.MOV.U32 R11, RZ, RZ, 0x1 ;  /* 0x00000001ff0b7424 */ /* 0x000fe200078e00ff */
[----:B------:R-:W-:Y:S01]  /*2e70*/  CS2R R8, SRZ ;  /* 0x0000000000087805 */ /* 0x000fe2000001ff00 */
[----:B------:R-:W-:Y:S01]  /*2e80*/  IMAD.MOV.U32 R10, RZ, RZ, RZ ;  /* 0x000000ffff0a7224 */ /* 0x000fe200078e00ff */
[----:B------:R-:W3:Y:S01]  /*2e90*/  LDCU UR6, c[0x0][0x38c] ;  /* 0x00007180ff0677ac */ /* 0x000ee20008000800 */
[----:B------:R-:W-:Y:S01]  /*2ea0*/  UMOV UR15, URZ ;  /* 0x000000ff000f7c82 */ /* 0x000fe20008000000 */
[----:B------:R-:W-:Y:S01]  /*2eb0*/  UMOV UR14, URZ ;  /* 0x000000ff000e7c82 */ /* 0x000fe20008000000 */
[----:B--2---:R-:W-:Y:S01]  /*2ec0*/  ULEA UR5, UR5, UR4, 0x18 ;  /* 0x0000000405057291 */ /* 0x004fe2000f8ec0ff */
[----:B------:R-:W-:Y:S01]  /*2ed0*/  UMOV UR24, 0x0 ;  /* 0x0000000000187882 */ /* 0x000fe20000000000 */
[----:B------:R-:W-:-:S02]  /*2ee0*/  UMOV UR25, 0x8200910 ;  /* 0x0820091000197882 */ /* 0x000fc40000000000 */
[----:B------:R-:W-:Y:S02]  /*2ef0*/  UIADD3 UR10, UPT, UPT, UR5, 0x8400, URZ ;  /* 0x00008400050a7890 */ /* 0x000fe4000fffe0ff */
[----:B------:R-:W-:Y:S02]  /*2f00*/  UIADD3 UR11, UPT, UPT, UR5, 0x20400, URZ ;  /* 0x00020400050b7890 */ /* 0x000fe4000fffe0ff */
[----:B----4-:R-:W-:Y:S01]  /*2f10*/  UIADD3 UR7, UPT, UPT, UR7, 0x1f, URZ ;  /* 0x0000001f07077890 */ /* 0x010fe2000fffe0ff */
[----:B-1----:R-:W1:Y:S01]  /*2f20*/  LDS R0, [UR5+0x160] ;  /* 0x00016005ff007984 */ /* 0x002e620008000800 */
[----:B------:R-:W-:Y:S02]  /*2f30*/  USHF.R.U32.HI UR10, URZ, 0x4, UR10 ;  /* 0x00000004ff0a7899 */ /* 0x000fe4000801160a */
[----:B------:R-:W-:Y:S02]  /*2f40*/  USHF.R.S32.HI UR4, URZ, 0x1f, UR7 ;  /* 0x0000001fff047899 */ /* 0x000fe40008011407 */
[----:B------:R-:W-:-:S02]  /*2f50*/  USHF.R.U32.HI UR11, URZ, 0x4, UR11 ;  /* 0x00000004ff0b7899 */ /* 0x000fc4000801160b */
[----:B------:R-:W-:Y:S02]  /*2f60*/  ULEA.HI UR4, UR4, UR7, URZ, 0x5 ;  /* 0x0000000704047291 */ /* 0x000fe4000f8f28ff */
[----:B------:R-:W-:Y:S02]  /*2f70*/  ULOP3.LUT UR10, UR10, 0x3fff, URZ, 0xc0, !UPT ;  /* 0x00003fff0a0a7892 */ /* 0x000fe4000f8ec0ff */
[----:B------:R-:W-:Y:S02]  /*2f80*/  USHF.R.S32.HI UR4, URZ, 0x5, UR4 ;  /* 0x00000005ff047899 */ /* 0x000fe40008011404 */
[----:B------:R-:W-:Y:S02]  /*2f90*/  ULOP3.LUT UR11, UR11, 0x3fff, URZ, 0xc0, !UPT ;  /* 0x00003fff0b0b7892 */ /* 0x000fe4000f8ec0ff */
[----:B------:R-:W-:Y:S01]  /*2fa0*/  UISETP.LT.AND UP0, UPT, UR4, 0x1, UPT ;  /* 0x000000010400788c */ /* 0x000fe2000bf01270 */
[----:B------:R-:W-:Y:S01]  /*2fb0*/  UMOV UR22, 0x0 ;  /* 0x0000000000167882 */ /* 0x000fe20000000000 */
[----:B------:R-:W-:-:S02]  /*2fc0*/  UMOV UR23, 0x8200910 ;  /* 0x0820091000177882 */ /* 0x000fc40000000000 */
[----:B------:R-:W-:Y:S02]  /*2fd0*/  USEL UR9, UR4, 0x1, !UP0 ;  /* 0x0000000104097887 */ /* 0x000fe4000c000000 */
[----:B------:R-:W-:Y:S02]  /*2fe0*/  ULOP3.LUT UR10, UR10, 0x10000, URZ, 0xfc, !UPT ;  /* 0x000100000a0a7892 */ /* 0x000fe4000f8efcff */
[----:B------:R-:W-:Y:S02]  /*2ff0*/  ULOP3.LUT UR11, UR11, 0x10000, URZ, 0xfc, !UPT ;  /* 0x000100000b0b7892 */ /* 0x000fe4000f8efcff */
[----:B------:R-:W-:Y:S02]  /*3000*/  UIADD3 UR9, UPT, UPT, -UR9, URZ, URZ ;  /* 0x000000ff09097290 */ /* 0x000fe4000fffe1ff */
[----:B---3--:R-:W-:Y:S01]  /*3010*/  UISETP.GE.AND UP3, UPT, UR6, 0x1, UPT ;  /* 0x000000010600788c */ /* 0x008fe2000bf66270 */
[----:B------:R-:W-:Y:S01]  /*3020*/  UMOV UR20, 0x0 ;  /* 0x0000000000147882 */ /* 0x000fe20000000000 */
[----:B------:R-:W-:Y:S01]  /*3030*/  UMOV UR21, 0x8200910 ;  /* 0x0820091000157882 */ /* 0x000fe20000000000 */
[----:B------:R-:W-:Y:S01]  /*3040*/  UMOV UR18, 0x0 ;  /* 0x0000000000127882 */ /* 0x000fe20000000000 */
[----:B------:R-:W-:Y:S01]  /*3050*/  UMOV UR19, 0x8200910 ;  /* 0x0820091000137882 */ /* 0x000fe20000000000 */
[----:B-1----:R-:W-:-:S15]  /*3060*/  R2UR UR16, R0 ;  /* 0x00000000001072ca */ /* 0x002fde00000e0000 */
.L_x_61:
[----:B------:R-:W-:Y:S02]  /*3070*/  LEA R0, R10, UR5, 0x3 ;  /* 0x000000050a007c11 */ /* 0x000fe4000f8e18ff */
[----:B------:R-:W-:Y:S02]  /*3080*/  SHF.L.U32 R5, R9, 0x1f, RZ ;  /* 0x0000001f09057819 */ /* 0x000fe400000006ff */
[----:B------:R-:W-:Y:S01]  /*3090*/  PLOP3.LUT P0, PT, PT, PT, UP3, 0x80, 0x8 ;  /* 0x000000000008781c */ /* 0x000fe20003f0f038 */
[----:B------:R-:W-:Y:S01]  /*30a0*/  VIADD R3, R0, 0xc0 ;  /* 0x000000c000037836 */ /* 0x000fe20000000000 */
[----:B-1----:R-:W1:Y:S02]  /*30b0*/  SYNCS.PHASECHK.TRANS64.TRYWAIT P1, [R0+URZ+0xb0], R5 ;  /* 0x0000b005000075a7 */ /* 0x002e6400080211ff */
[----:B-1-3--:R-:W-:Y:S09]  /*30c0*/  @!P1 BRA `(.L_x_55) ;  /* 0x0000008000a09947 */ /* 0x00aff20003800000 */
.L_x_188:
[----:B------:R-:W-:Y:S01]  /*30d0*/  LEA R4, R10, UR5, 0x4 ;  /* 0x000000050a047c11 */ /* 0x000fe2000f8e20ff */
[----:B------:R-:W-:Y:S01]  /*30e0*/  @UP3 ULEA UR6, UR14, UR5, 0x3 ;  /* 0x000000050e063291 */ /* 0x000fe2000f8e18ff */
[----:B------:R-:W-:Y:S01]  /*30f0*/  PLOP3.LUT P2, PT, PT, PT, PT, 0x80, 0x8 ;  /* 0x000000000008781c */ /* 0x000fe20003f4f070 */
[----:B------:R-:W-:Y:S01]  /*3100*/  ULEA UR7, UR15, UR5, 0x3 ;  /* 0x000000050f077291 */ /* 0x000fe2000f8e18ff */
[----:B------:R-:W-:Y:S01]  /*3110*/  PRMT R3, RZ, 0x654, R3 ;  /* 0x00000654ff037816 */ /* 0x000fe20000000003 */
[----:B------:R-:W-:Y:S01]  /*3120*/  ULEA UR8, UR15, UR16, 0x7 ;  /* 0x000000100f087291 */ /* 0x000fe2000f8e38ff */
[----:B-1----:R-:W1:Y:S01]  /*3130*/  LDS.128 R4, [R4+0x140] ;  /* 0x0001400004047984 */ /* 0x002e620000000c00 */
[----:B------:R-:W-:Y:S02]  /*3140*/  @P0 SHF.L.U32 R2, R8, 0x1f, RZ ;  /* 0x0000001f08020819 */ /* 0x000fe400000006ff */
[----:B------:R-:W-:Y:S01]  /*3150*/  SHF.L.U32 R0, R11, 0x1f, RZ ;  /* 0x0000001f0b007819 */ /* 0x000fe200000006ff */
[----:B------:R-:W-:Y:S01]  /*3160*/  @!PT LDS RZ, [RZ] ;  /* 0x00000000fffff984 */ /* 0x000fe20000000800 */
[----:B------:R-:W-:Y:S01]  /*3170*/  @!PT LDS RZ, [RZ] ;  /* 0x00000000fffff984 */ /* 0x000fe20000000800 */
[----:B------:R-:W-:Y:S01]  /*3180*/  @!PT LDS RZ, [RZ] ;  /* 0x00000000fffff984 */ /* 0x000fe20000000800 */
[----:B------:R-:W-:Y:S01]  /*3190*/  @!PT LDS RZ, [RZ] ;  /* 0x00000000fffff984 */ /* 0x000fe20000000800 */
[----:B------:R2:W-:Y:S06]  /*31a0*/  MEMBAR.ALL.CTA ;  /* 0x0000000000007992 */ /* 0x0005ec0000008000 */
[----:B--2---:R-:W2:Y:S02]  /*31b0*/  FENCE.VIEW.ASYNC.S ;  /* 0x00000000000073c6 */ /* 0x004ea40000000000 */
[----:B--2---:R2:W-:Y:S01]  /*31c0*/  SYNCS.ARRIVE.TRANS64.RED.A1T0 RZ, [R3+URZ], RZ ;  /* 0x000000ff03ff79a7 */ /* 0x0045e200081004ff */
[----:B------:R2:W3:Y:S01]  /*31d0*/  @P0 SYNCS.PHASECHK.TRANS64.TRYWAIT P2, [UR6], R2 ;  /* 0x00000002ff0005a7 */ /* 0x0004e20008041106 */
[----:B-1----:R-:W-:Y:S01]  /*31e0*/  LOP3.LUT P1, RZ, R6, 0x1, RZ, 0xc0, !PT ;  /* 0x0000000106ff7812 */ /* 0x002fe2000782c0ff */
[----:B------:R-:W1:Y:S02]  /*31f0*/  SYNCS.PHASECHK.TRANS64.TRYWAIT P0, [UR7+0xf0], R0 ;  /* 0x0000f000ff0075a7 */ /* 0x000e640008001107 */
[----:B-123--:R-:W-:Y:S10]  /*3200*/  @!P0 BRA `(.L_x_56) ;  /* 0x0000008000648947 */ /* 0x00eff40003800000 */
.L_x_190:
[----:B------:R-:W-:Y:S01]  /*3210*/  IADD3 R10, PT, PT, R10, 0x1, RZ ;  /* 0x000000010a0a7810 */ /* 0x000fe20007ffe0ff */
[----:B------:R-:W-:Y:S06]  /*3220*/  BRA.U !UP3, `(.L_x_57) ;  /* 0x000000010bc07547 */ /* 0x000fec000b800000 */
[----:B------:R-:W-:Y:S01]  /*3230*/  UPLOP3.LUT UP4, UPT, UPT, UPT, UPT, 0x40, 0x4 ;  /* 0x000000000004789c */ /* 0x000fe20003f8e870 */
[----:B------:R-:W-:Y:S01]  /*3240*/  UMOV UR13, UR9 ;  /* 0x00000009000d7c82 */ /* 0x000fe20008000000 */
[----:B------:R-:W-:Y:S01]  /*3250*/  UMOV UR12, UR4 ;  /* 0x00000004000c7c82 */ /* 0x000fe20008000000 */
[----:B------:R-:W-:-:S08]  /*3260*/  UMOV UR17, UR14 ;  /* 0x0000000e00117c82 */ /* 0x000fd00008000000 */
.L_x_60:
[----:B------:R-:W-:Y:S02]  /*3270*/  UIADD3 UR13, UPT, UPT, UR13, 0x1, URZ ;  /* 0x000000010d0d7890 */ /* 0x000fe4000fffe0ff */
[----:B--2---:R-:W-:Y:S02]  /*3280*/  ULEA UR6, UR17, UR5, 0x3 ;  /* 0x0000000511067291 */ /* 0x004fe4000f8e18ff */
[----:B------:R-:W-:Y:S01]  /*3290*/  UISETP.NE.AND UP0, UPT, UR13, URZ, UPT ;  /* 0x000000ff0d00728c */ /* 0x000fe2000bf05270 */
[----:B---3--:R-:W-:Y:S10]  /*32a0*/  @P2 BRA `(.L_x_58) ;  /* 0x00000000000c2947 */ /* 0x008ff40003800000 */
[----:B-1----:R-:W-:Y:S04]  /*32b0*/  SHF.L.U32 R3, R8, 0x1f, RZ ;  /* 0x0000001f08037819 */ /* 0x002fe800000006ff */
[----:B------:R-:W1:Y:S02]  /*32c0*/  SYNCS.PHASECHK.TRANS64.TRYWAIT P0, [UR6], R3 ;  /* 0x00000003ff0075a7 */ /* 0x000e640008001106 */
[----:B-1----:R-:W-:Y:S05]  /*32d0*/  @!P0 BRA `(.L_x_59) ;  /* 0x0000008000488947 */ /* 0x002fea0003800000 */
.L_x_58:
[----:B------:R-:W-:Y:S01]  /*32e0*/  UISETP.NE.AND UP1, UPT, UR12, 0x1, UPT ;  /* 0x000000010c00788c */ /* 0x000fe2000bf25270 */
[----:B------:R-:W-:Y:S01]  /*32f0*/  PLOP3.LUT P2, PT, PT, PT, PT, 0x80, 0x8 ;  /* 0x000000000008781c */ /* 0x000fe20003f4f070 */
[----:B------:R-:W-:Y:S02]  /*3300*/  UIADD3 UR14, UPT, UPT, UR17, 0x1, URZ ;  /* 0x00000001110e7890 */ /* 0x000fe4000fffe0ff */
[----:B------:R-:W-:Y:S02]  /*3310*/  ULEA UR28, UR17, UR11, 0xa ;  /* 0x0000000b111c7291 */ /* 0x000fe4000f8e50ff */
[----:B------:R-:W-:Y:S01]  /*3320*/  UISETP.NE.AND UP2, UPT, UR14, 0x6, UPT ;  /* 0x000000060e00788c */ /* 0x000fe2000bf45270 */
[----:B------:R-:W-:Y:S01]  /*3330*/  PLOP3.LUT P0, PT, PT, PT, UP1, 0x80, 0x8 ;  /* 0x000000000008781c */ /* 0x000fe20003f0f018 */
[----:B------:R-:W-:Y:S02]  /*3340*/  UIADD3 UR40, UPT, UPT, UR28, 0x2, URZ ;  /* 0x000000021c287890 */ /* 0x000fe4000fffe0ff */
[----:B------:R-:W-:Y:S02]  /*3350*/  USEL UR27, URZ, 0x1, UP2 ;  /* 0x00000001ff1b7887 */ /* 0x000fe40009000000 */
[----:B------:R-:W-:Y:S02]  /*3360*/  USEL UR14, UR14, URZ, UP2 ;  /* 0x000000ff0e0e7287 */ /* 0x000fe40009000000 */
[----:B------:R-:W-:Y:S02]  /*3370*/  UIADD3 UR36, UPT, UPT, UR28, 0x4, URZ ;  /* 0x000000041c247890 */ /* 0x000fe4000fffe0ff */
[----:B------:R-:W-:Y:S01]  /*3380*/  @UP1 ULEA UR26, UR14, UR5, 0x3 ;  /* 0x000000050e1a1291 */ /* 0x000fe2000f8e18ff */
[----:B------:R-:W-:Y:S01]  /*3390*/  LOP3.LUT R8, R8, UR27, RZ, 0x3c, !PT ;  /* 0x0000001b08087c12 */ /* 0x000fe2000f8e3cff */
[----:B------:R-:W-:Y:S02]  /*33a0*/  UIADD3 UR32, UPT, UPT, UR28, 0x6, URZ ;  /* 0x000000061c207890 */ /* 0x000fe4000fffe0ff */
[----:B------:R-:W-:Y:S01]  /*33b0*/  UIADD3 UR6, UPT, UPT, UR6, 0x30, URZ ;  /* 0x0000003006067890 */ /* 0x000fe2000fffe0ff */
[----:B-1----:R-:W-:Y:S01]  /*33c0*/  @P0 SHF.L.U32 R0, R8, 0x1f, RZ ;  /* 0x0000001f08000819 */ /* 0x002fe200000006ff */
[----:B------:R-:W-:Y:S01]  /*33d0*/  UIADD3 UR12, UPT, UPT, UR12, -0x1, URZ ;  /* 0xffffffff0c0c7890 */ /* 0x000fe2000fffe0ff */
[----:B------:R-:W-:Y:S02]  /*33e0*/  UMOV UR29, 0x40004040 ;  /* 0x40004040001d7882 */ /* 0x000fe40000000000 */
[----:B------:R2:W3:Y:S01]  /*33f0*/  @P0 SYNCS.PHASECHK.TRANS64.TRYWAIT P2, [UR26], R0 ;  /* 0x00000000ff0005a7 */ /* 0x0004e2000804111a */
[----:B------:R-:W-:Y:S01]  /*3400*/  ULEA UR26, UR17, UR10, 0xa ;  /* 0x0000000a111a7291 */ /* 0x000fe2000f8e50ff */
[----:B------:R-:W-:Y:S01]  /*3410*/  UMOV UR27, 0x40004040 ;  /* 0x40004040001b7882 */ /* 0x000fe20000000000 */
[----:B------:R-:W-:Y:S02]  /*3420*/  UMOV UR41, 0x40004040 ;  /* 0x4000404000297882 */ /* 0x000fe40000000000 */
[----:B------:R-:W-:Y:S02]  /*3430*/  UIADD3 UR38, UPT, UPT, UR26, 0x2, URZ ;  /* 0x000000021a267890 */ /* 0x000fe4000fffe0ff */
[----:B------:R-:W-:Y:S02]  /*3440*/  UIADD3 UR34, UPT, UPT, UR26, 0x4, URZ ;  /* 0x000000041a227890 */ /* 0x000fe4000fffe0ff */
[----:B------:R-:W-:Y:S01]  /*3450*/  UIADD3 UR30, UPT, UPT, UR26, 0x6, URZ ;  /* 0x000000061a1e7890 */ /* 0x000fe2000fffe0ff */
[----:B------:R2:W-:Y:S01]  /*3460*/  UTCHMMA gdesc[UR26], gdesc[UR28], tmem[UR8], tmem[UR24], idesc[UR25], UP4 ;  /* 0x00ff181c1a0075ea */ /* 0x0005e2000a000008 */
[----:B------:R-:W-:Y:S01]  /*3470*/  UPLOP3.LUT UP4, UPT, UPT, UPT, UPT, 0x80, 0x8 ;  /* 0x000000000008789c */ /* 0x000fe20003f8f070 */
[----:B------:R-:W-:Y:S01]  /*3480*/  UMOV UR39, 0x40004040 ;  /* 0x4000404000277882 */ /* 0x000fe20000000000 */
[----:B------:R-:W-:Y:S01]  /*3490*/  UMOV UR37, 0x40004040 ;  /* 0x4000404000257882 */ /* 0x000fe20000000000 */
[----:B------:R2:W-:Y:S01]  /*34a0*/  UTCHMMA gdesc[UR38], gdesc[UR40], tmem[UR8], tmem[UR22], idesc[UR23], UPT ;  /* 0x00ff1628260075ea */ /* 0x0005e2000b800008 */
[----:B------:R-:W-:Y:S01]  /*34b0*/  UMOV UR35, 0x40004040 ;  /* 0x4000404000237882 */ /* 0x000fe20000000000 */
[----:B------:R-:W-:Y:S01]  /*34c0*/  UMOV UR33, 0x40004040 ;  /* 0x4000404000217882 */ /* 0x000fe20000000000 */
[----:B------:R-:W-:Y:S01]  /*34d0*/  UMOV UR31, 0x40004040 ;  /* 0x40004040001f7882 */ /* 0x000fe20000000000 */
[----:B------:R2:W-:Y:S01]  /*34e0*/  UTCHMMA gdesc[UR34], gdesc[UR36], tmem[UR8], tmem[UR20], idesc[UR21], UPT ;  /* 0x00ff1424220075ea */ /* 0x0005e2000b800008 */
[----:B------:R2:W-:Y:S01]  /*34f0*/  UTCHMMA gdesc[UR30], gdesc[UR32], tmem[UR8], tmem[UR18], idesc[UR19], UPT ;  /* 0x00ff12201e0075ea */ /* 0x0005e2000b800008 */
[----:B------:R2:W-:Y:S01]  /*3500*/  UTCBAR [UR6], URZ ;  /* 0x000000ff060073e9 */ /* 0x0005e200080000ff */
[----:B------:R-:W-:Y:S01]  /*3510*/  UMOV UR17, UR14 ;  /* 0x0000000e00117c82 */ /* 0x000fe20008000000 */
[----:B------:R-:W-:Y:S05]  /*3520*/  BRA.U UP0, `(.L_x_60) ;  /* 0xfffffffd00507547 */ /* 0x000fea000b83ffff */
.L_x_57:
[----:B------:R-:W-:Y:S01]  /*3530*/  UIADD3 UR15, UPT, UPT, UR15, 0x1, URZ ;  /* 0x000000010f0f7890 */ /* 0x000fe2000fffe0ff */
[C---:B------:R-:W-:Y:S01]  /*3540*/  ISETP.NE.AND P0, PT, R10.reuse, 0x2, PT ;  /* 0x000000020a00780c */ /* 0x040fe20003f05270 */
[----:B------:R-:W-:Y:S02]  /*3550*/  UIADD3 UR7, UPT, UPT, UR7, 0xd0, URZ ;  /* 0x000000d007077890 */ /* 0x000fe4000fffe0ff */
[----:B------:R-:W-:Y:S01]  /*3560*/  UISETP.NE.AND UP0, UPT, UR15, 0x4, UPT ;  /* 0x000000040f00788c */ /* 0x000fe2000bf05270 */
[----:B-12---:R-:W-:Y:S02]  /*3570*/  SEL R0, RZ, 0x1, P0 ;  /* 0x00000001ff007807 */ /* 0x006fe40000000000 */
[----:B------:R-:W-:Y:S01]  /*3580*/  SEL R10, R10, RZ, P0 ;  /* 0x000000ff0a0a7207 */ /* 0x000fe20000000000 */
[----:B------:R-:W-:Y:S01]  /*3590*/  USEL UR6, URZ, 0x1, UP0 ;  /* 0x00000001ff067887 */ /* 0x000fe20008000000 */
[----:B------:R-:W-:Y:S01]  /*35a0*/  LOP3.LUT R9, R9, R0, RZ, 0x3c, !PT ;  /* 0x0000000009097212 */ /* 0x000fe200078e3cff */
[----:B------:R-:W-:Y:S01]  /*35b0*/  USEL UR15, UR15, URZ, UP0 ;  /* 0x000000ff0f0f7287 */ /* 0x000fe20008000000 */
[----:B------:R1:W-:Y:S03]  /*35c0*/  UTCBAR [UR7], URZ ;  /* 0x000000ff070073e9 */ /* 0x0003e600080000ff */
[----:B------:R-:W-:Y:S01]  /*35d0*/  LOP3.LUT R11, R11, UR6, RZ, 0x3c, !PT ;  /* 0x000000060b0b7c12 */ /* 0x000fe2000f8e3cff */
[----:B------:R-:W-:Y:S07]  /*35e0*/  @P1 BRA `(.L_x_61) ;  /* 0xfffffff800a01947 */ /* 0x000fee000383ffff */
[----:B------:R-:W2:Y:S01]  /*35f0*/  S2UR UR4, SR_CgaCtaId ;  /* 0x00000000000479c3 */ /* 0x000ea20000008800 */
[----:B------:R-:W-:Y:S01]  /*3600*/  ELECT P0, URZ, PT ;  /* 0x0000000000ff782f */ /* 0x000fe20003800000 */
[----:B------:R-:W-:Y:S01]  /*3610*/  IMAD.MOV.U32 R0, RZ, RZ, 0x1 ;  /* 0x00000001ff007424 */ /* 0x000fe200078e00ff */
[----:B------:R-:W-:Y:S01]  /*3620*/  UIADD3 UR5, UPT, UPT, UR5, 0xf0, URZ ;  /* 0x000000f005057890 */ /* 0x000fe2000fffe0ff */
[----:B------:R-:W-:Y:S01]  /*3630*/  SHF.L.U32 R3, R11, 0x1f, RZ ;  /* 0x0000001f0b037819 */ /* 0x000fe200000006ff */
[----:B------:R-:W-:-:S03]  /*3640*/  UMOV UR6, 0x40 ;  /* 0x0000004000067882 */ /* 0x000fc60000000000 */
[----:B------:R-:W-:Y:S01]  /*3650*/  UVIRTCOUNT.DEALLOC.SMPOOL 0x80 ;  /* 0x000000800000784c */ /* 0x000fe20000000000 */
[----:B--2---:R-:W-:Y:S02]  /*3660*/  ULEA UR4, UR4, UR6, 0x18 ;  /* 0x0000000604047291 */ /* 0x004fe4000f8ec0ff */
[----:B------:R-:W-:-:S07]  /*3670*/  ULEA UR6, UR15, UR5, 0x3 ;  /* 0x000000050f067291 */ /* 0x000fce000f8e18ff */
[----:B------:R2:W-:Y:S02]  /*3680*/  @P0 STS.U8 [UR4+0x1c], R0 ;  /* 0x00001c00ff000988 */ /* 0x0005e40008000004 */
[----:B------:R-:W4:Y:S02]  /*3690*/  SYNCS.PHASECHK.TRANS64.TRYWAIT P0, [UR6], R3 ;  /* 0x00000003ff0075a7 */ /* 0x000f240008001106 */
[----:B--2-4-:R-:W-:Y:S05]  /*36a0*/  @!P0 BRA `(.L_x_62) ;  /* 0x0000007c006c8947 */ /* 0x014fea0003800000 */
.L_x_193:
[----:B-1----:R-:W-:-:S04]  /*36b0*/  UIADD3 UR7, UPT, UPT, UR15, 0x1, URZ ;  /* 0x000000010f077890 */ /* 0x002fc8000fffe0ff */
[----:B------:R-:W-:-:S04]  /*36c0*/  UISETP.NE.AND UP0, UPT, UR7, 0x4, UPT ;  /* 0x000000040700788c */ /* 0x000fc8000bf05270 */
[----:B------:R-:W-:Y:S02]  /*36d0*/  USEL UR8, URZ, 0x1, UP0 ;  /* 0x00000001ff087887 */ /* 0x000fe40008000000 */
[----:B------:R-:W-:-:S04]  /*36e0*/  USEL UR7, UR7, URZ, UP0 ;  /* 0x000000ff07077287 */ /* 0x000fc80008000000 */
[----:B------:R-:W-:Y:S01]  /*36f0*/  ULEA UR6, UR7, UR5, 0x3 ;  /* 0x0000000507067291 */ /* 0x000fe2000f8e18ff */
[----:B------:R-:W-:-:S04]  /*3700*/  LOP3.LUT R2, R11, UR8, RZ, 0x3c, !PT ;  /* 0x000000080b027c12 */ /* 0x000fc8000f8e3cff */
[----:B--2---:R-:W-:-:S04]  /*3710*/  SHF.L.U32 R3, R2, 0x1f, RZ ;  /* 0x0000001f02037819 */ /* 0x004fc800000006ff */
[----:B------:R-:W1:Y:S02]  /*3720*/  SYNCS.PHASECHK.TRANS64.TRYWAIT P0, [UR6], R3 ;  /* 0x00000003ff0075a7 */ /* 0x000e640008001106 */
[----:B-1----:R-:W-:Y:S05]  /*3730*/  @!P0 BRA `(.L_x_63) ;  /* 0x0000007c00608947 */ /* 0x002fea0003800000 */
.L_x_195:
        /* <DEDUP_REMOVED lines=9> */
.L_x_197:
[----:B------:R-:W-:-:S04]  /*37d0*/  UIADD3 UR7, UPT, UPT, UR7, 0x1, URZ ;  /* 0x0000000107077890 */ /* 0x000fc8000fffe0ff */
[----:B------:R-:W-:-:S04]  /*37e0*/  UISETP.NE.AND UP0, UPT, UR7, 0x4, UPT ;  /* 0x000000040700788c */ /* 0x000fc8000bf05270 */
[----:B------:R-:W-:Y:S02]  /*37f0*/  USEL UR6, URZ, 0x1, UP0 ;  /* 0x00000001ff067887 */ /* 0x000fe40008000000 */
[----:B------:R-:W-:-:S04]  /*3800*/  USEL UR7, UR7, URZ, UP0 ;  /* 0x000000ff07077287 */ /* 0x000fc80008000000 */
[----:B------:R-:W-:Y:S01]  /*3810*/  ULEA UR7, UR7, UR5, 0x3 ;  /* 0x0000000507077291 */ /* 0x000fe2000f8e18ff */
[----:B-1----:R-:W-:-:S04]  /*3820*/  LOP3.LUT R3, R2, UR6, RZ, 0x3c, !PT ;  /* 0x0000000602037c12 */ /* 0x002fc8000f8e3cff */
[----:B------:R-:W-:-:S04]  /*3830*/  SHF.L.U32 R3, R3, 0x1f, RZ ;  /* 0x0000001f03037819 */ /* 0x000fc800000006ff */
[----:B------:R-:W1:Y:S02]  /*3840*/  SYNCS.PHASECHK.TRANS64.TRYWAIT P0, [UR7], R3 ;  /* 0x00000003ff0075a7 */ /* 0x000e640008001107 */
[----:B-1----:R-:W-:Y:S05]  /*3850*/  @!P0 BRA `(.L_x_65) ;  /* 0x0000007c00488947 */ /* 0x002fea0003800000 */
.L_x_199:
[----:B------:R-:W-:Y:S01]  /*3860*/  NOP ;  /* 0x0000000000007918 */ /* 0x000fe20000000000 */
[----:B-1----:R-:W1:Y:S01]  /*3870*/  LDS R0, [UR4+0x14] ;  /* 0x00001404ff007984 */ /* 0x002e620008000800 */
[----:B------:R-:W-:Y:S01]  /*3880*/  ULOP3.LUT UR6, UR16, 0xffff, URZ, 0xc0, !UPT ;  /* 0x0000ffff10067892 */ /* 0x000fe2000f8ec0ff */
[----:B------:R-:W-:Y:S01]  /*3890*/  UMOV UR8, 0xffff ;  /* 0x0000ffff00087882 */ /* 0x000fe20000000000 */
[----:B------:R-:W-:Y:S02]  /*38a0*/  UMOV UR5, 0x1 ;  /* 0x0000000100057882 */ /* 0x000fe40000000000 */
[----:B------:R-:W-:-:S04]  /*38b0*/  USHF.R.U32.HI UR6, URZ, 0x5, UR6 ;  /* 0x00000005ff067899 */ /* 0x000fc80008011606 */
[----:B------:R-:W-:Y:S02]  /*38c0*/  USHF.L.U32 UR8, UR8, UR6, URZ ;  /* 0x0000000608087299 */ /* 0x000fe400080006ff */
[----:B------:R-:W-:-:S04]  /*38d0*/  USHF.L.U32 UR5, UR5, UR6, URZ ;  /* 0x0000000605057299 */ /* 0x000fc800080006ff */
[----:B-1----:R-:W-:-:S04]  /*38e0*/  LOP3.LUT R0, R0, UR8, RZ, 0xc0, !PT ;  /* 0x0000000800007c12 */ /* 0x002fc8000f8ec0ff */
[----:B------:R-:W-:-:S13]  /*38f0*/  ISETP.NE.AND P0, PT, R0, UR8, PT ;  /* 0x0000000800007c0c */ /* 0x000fda000bf05270 */
[----:B------:R-:W-:Y:S05]  /*3900*/  @P0 BRA `(.L_x_66) ;  /* 0x0000000000580947 */ /* 0x000fea0003800000 */
[----:B------:R-:W1:Y:S02]  /*3910*/  LDS R0, [UR4+0x18] ;  /* 0x00001804ff007984 */ /* 0x000e640008000800 */
[----:B-1----:R-:W-:-:S04]  /*3920*/  LOP3.LUT R0, R0, UR5, RZ, 0xc0, !PT ;  /* 0x0000000500007c12 */ /* 0x002fc8000f8ec0ff */
[----:B------:R-:W-:-:S13]  /*3930*/  ISETP.NE.AND P0, PT, R0, UR5, PT ;  /* 0x0000000500007c0c */ /* 0x000fda000bf05270 */
[----:B------:R-:W-:Y:S05]  /*3940*/  @P0 BRA `(.L_x_67) ;  /* 0x00000000003c0947 */ /* 0x000fea0003800000 */
[----:B------:R-:W1:Y:S01]  /*3950*/  S2R R2, SR_LANEID ;  /* 0x0000000000027919 */ /* 0x000e620000000000 */
[----:B------:R-:W-:Y:S01]  /*3960*/  ULOP3.LUT UR8, URZ, UR8, URZ, 0x33, !UPT ;  /* 0x00000008ff087292 */ /* 0x000fe2000f8e33ff */
[----:B------:R-:W-:Y:S01]  /*3970*/  LOP3.LUT R4, RZ, UR5, RZ, 0x33, !PT ;  /* 0x00000005ff047c12 */ /* 0x000fe2000f8e33ff */
[----:B------:R-:W-:Y:S02]  /*3980*/  VOTEU.ANY UR7, UPT, PT ;  /* 0x0000000000077886 */ /* 0x000fe400038e0100 */
[----:B------:R-:W-:Y:S01]  /*3990*/  UFLO.U32 UR7, UR7 ;  /* 0x00000007000772bd */ /* 0x000fe200080e0000 */
[----:B------:R-:W2:Y:S01]  /*39a0*/  REDUX UR5, R4 ;  /* 0x00000000040573c4 */ /* 0x000ea20000000000 */
[----:B------:R-:W-:-:S06]  /*39b0*/  IMAD.U32 R0, RZ, RZ, UR8 ;  /* 0x00000008ff007e24 */ /* 0x000fcc000f8e00ff */
[----:B------:R4:W-:Y:S01]  /*39c0*/  UTCATOMSWS.AND URZ, UR8 ;  /* 0x0000000800ff79e3 */ /* 0x0009e20008000000 */
[----:B------:R-:W3:Y:S01]  /*39d0*/  REDUX UR6, R0 ;  /* 0x00000000000673c4 */ /* 0x000ee20000000000 */
[----:B-1----:R-:W-:Y:S01]  /*39e0*/  ISETP.EQ.U32.AND P0, PT, R2, UR7, PT ;  /* 0x0000000702007c0c */ /* 0x002fe2000bf02070 */
[----:B--2---:R-:W-:Y:S01]  /*39f0*/  IMAD.U32 R2, RZ, RZ, UR5 ;  /* 0x00000005ff027e24 */ /* 0x004fe2000f8e00ff */
[----:B---3--:R-:W-:-:S11]  /*3a00*/  MOV R3, UR6 ;  /* 0x0000000600037c02 */ /* 0x008fd60008000f00 */
[----:B------:R4:W-:Y:S04]  /*3a10*/  @P0 ATOMS.AND RZ, [UR4+0x14], R3 ;  /* 0x00001403ffff098c */ /* 0x0009e8000a800004 */
[----:B------:R4:W-:Y:S01]  /*3a20*/  @P0 ATOMS.AND RZ, [UR4+0x18], R2 ;  /* 0x00001802ffff098c */ /* 0x0009e2000a800004 */
[----:B------:R-:W-:Y:S05]  /*3a30*/  BRA `(.L_x_68) ;  /* 0x0000000000147947 */ /* 0x000fea0003800000 */
.L_x_67:
[----:B------:R-:W-:Y:S02]  /*3a40*/  MOV R2, 0x3a60 ;  /* 0x00003a6000027802 */ /* 0x000fe40000000f00 */
[----:B---3-5:R-:W-:Y:S05]  /*3a50*/  CALL.REL.NOINC `($__internal_0_$__cuda_sm10x_tcgen05_guardrail_trap_col_being_dealloced_not_returned_by_alloc) ;  /* 0x0000008000e07944 */ /* 0x028fea0003c00000 */
[----:B------:R-:W-:Y:S05]  /*3a60*/  BRA `(.L_x_68) ;  /* 0x0000000000087947 */ /* 0x000fea0003800000 */
.L_x_66:
[----:B------:R-:W-:Y:S02]  /*3a70*/  MOV R2, 0x3a90 ;  /* 0x00003a9000027802 */ /* 0x000fe40000000f00 */
[----:B---3-5:R-:W-:Y:S05]  /*3a80*/  CALL.REL.NOINC `($__internal_2_$__cuda_sm10x_tcgen05_guardrail_trap_unallocated_columns_being_dealloced) ;  /* 0x0000008000ec7944 */ /* 0x028fea0003c00000 */
.L_x_68:
[----:B------:R-:W-:Y:S01]  /*3a90*/  NOP ;  /* 0x0000000000007918 */ /* 0x000fe20000000000 */
[----:B----4-:R-:W-:Y:S05]  /*3aa0*/  EXIT ;  /* 0x000000000000794d */ /* 0x010fea0003800000 */
.L_x_50:
[----:B------:R-:W-:-:S09]  /*3ab0*/  UISETP.NE.OR UP2, UPT, UR8, 0x3, !UP2 ;  /* 0x000000030800788c */ /* 0x000fd2000d745670 */
[----:B------:R-:W-:Y:S05]  /*3ac0*/  BRA.U UP2, `(.L_x_69) ;  /* 0x0000001502907547 */ /* 0x000fea000b800000 */
[----:B------:R-:W1:Y:S01]  /*3ad0*/  LDC R0, c[0x0][0xb30] ;  /* 0x0002cc00ff007b82 */ /* 0x000e620000000800 */
[----:B------:R-:W2:Y:S01]  /*3ae0*/  LDCU.64 UR8, c[0x0][0x888] ;  /* 0x00011100ff0877ac */ /* 0x000ea20008000a00 */
[----:B------:R-:W-:Y:S02]  /*3af0*/  HFMA2 R25, -RZ, RZ, 0, 0 ;  /* 0x00000000ff197431 */ /* 0x000fe400000001ff */
[----:B------:R-:W-:Y:S01]  /*3b00*/  IMAD.MOV.U32 R27, RZ, RZ, RZ ;  /* 0x000000ffff1b7224 */ /* 0x000fe200078e00ff */
[----:B------:R-:W4:Y:S01]  /*3b10*/  LDCU.64 UR4, c[0x0][0x890] ;  /* 0x00011200ff0477ac */ /* 0x000f220008000a00 */
[----:B------:R-:W-:Y:S02]  /*3b20*/  IMAD.MOV.U32 R23, RZ, RZ, 0x2000 ;  /* 0x00002000ff177424 */ /* 0x000fe400078e00ff */
[----:B------:R-:W3:Y:S01]  /*3b30*/  LDC R19, c[0x0][0x370] ;  /* 0x0000dc00ff137b82 */ /* 0x000ee20000000800 */
[----:B------:R-:W-:Y:S01]  /*3b40*/  UMOV UR7, 0x400 ;  /* 0x0000040000077882 */ /* 0x000fe20000000000 */
[----:B------:R-:W-:-:S02]  /*3b50*/  UPLOP3.LUT UP1, UPT, UPT, UPT, UPT, 0x40, 0x4 ;  /* 0x000000000004789c */ /* 0x000fc40003f2e870 */
[----:B------:R-:W-:-:S04]  /*3b60*/  ULEA UR7, UR37, UR7, 0x18 ;  /* 0x0000000725077291 */ /* 0x000fc8000f8ec0ff */
[----:B------:R-:W3:Y:S01]  /*3b70*/  LDC R2, c[0x0][0xb0c] ;  /* 0x0002c300ff027b82 */ /* 0x000ee20000000800 */
[----:B------:R-:W-:Y:S02]  /*3b80*/  UIADD3 UR41, UPT, UPT, UR7, 0x60, URZ ;  /* 0x0000006007297890 */ /* 0x000fe4000fffe0ff */
[----:B--2---:R-:W-:Y:S02]  /*3b90*/  UISETP.NE.U32.AND UP2, UPT, UR8, URZ, UPT ;  /* 0x000000ff0800728c */ /* 0x004fe4000bf45070 */
[----:B------:R-:W-:Y:S02]  /*3ba0*/  UIADD3 UR33, UPT, UPT, UR7, 0x68, URZ ;  /* 0x0000006807217890 */ /* 0x000fe4000fffe0ff */
[----:B----4-:R-:W-:Y:S01]  /*3bb0*/  UISETP.NE.U32.AND UP3, UPT, UR4, URZ, UPT ;  /* 0x000000ff0400728c */ /* 0x010fe2000bf65070 */
[----:B------:R-:W2:Y:S01]  /*3bc0*/  LDC R18, c[0x0][0xb20] ;  /* 0x0002c800ff127b82 */ /* 0x000ea20000000800 */
[----:B-1----:R-:W-:Y:S01]  /*3bd0*/  ISETP.NE.AND P1, PT, R0, 0x1, PT ;  /* 0x000000010000780c */ /* 0x002fe20003f25270 */
[----:B------:R-:W-:-:S02]  /*3be0*/  UISETP.NE.AND.EX UP2, UPT, UR9, URZ, UPT, UP2 ;  /* 0x000000ff0900728c */ /* 0x000fc4000bf45320 */
[----:B------:R-:W-:Y:S02]  /*3bf0*/  UIADD3 UR25, UPT, UPT, UR7, 0x70, URZ ;  /* 0x0000007007197890 */ /* 0x000fe4000fffe0ff */
[----:B------:R-:W-:Y:S02]  /*3c00*/  UIADD3 UR17, UPT, UPT, UR7, 0x78, URZ ;  /* 0x0000007807117890 */ /* 0x000fe4000fffe0ff */
[----:B-----5:R-:W1:Y:S01]  /*3c10*/  LDC.64 R32, c[0x0][0x348] ;  /* 0x0000d200ff207b82 */ /* 0x020e620000000a00 */
[----:B------:R-:W-:-:S07]  /*3c20*/  UISETP.NE.AND.EX UP3, UPT, UR5, URZ, UPT, UP3 ;  /* 0x000000ff0500728c */ /* 0x000fce000bf65330 */
[----:B------:R-:W4:Y:S08]  /*3c30*/  LDC.64 R16, c[0x0][0xb10] ;  /* 0x0002c400ff107b82 */ /* 0x000f300000000a00 */
[----:B------:R-:W1:Y:S08]  /*3c40*/  LDC.64 R6, c[0x0][0xb18] ;  /* 0x0002c600ff067b82 */ /* 0x000e700000000a00 */
[----:B------:R-:W1:Y:S08]  /*3c50*/  LDC.64 R4, c[0x0][0xb28] ;  /* 0x0002ca00ff047b82 */ /* 0x000e700000000a00 */
[----:B--23--:R-:W1:Y:S02]  /*3c60*/  LDC R22, c[0x0][0x374] ;  /* 0x0000dd00ff167b82 */ /* 0x00ce640000000800 */
.L_x_84:
[----:B------:R-:W-:Y:S02]  /*3c70*/  LEA R0, R27, UR7, 0x3 ;  /* 0x000000071b007c11 */ /* 0x000fe4000f8e18ff */
[----:B------:R-:W-:Y:S02]  /*3c80*/  SHF.L.U32 R3, R25, 0x1f, RZ ;  /* 0x0000001f19037819 */ /* 0x000fe400000006ff */
[----:B------:R-:W-:Y:S02]  /*3c90*/  LEA R28, R27, UR7, 0x4 ;  /* 0x000000071b1c7c11 */ /* 0x000fe4000f8e20ff */
[----:B--2---:R-:W2:Y:S02]  /*3ca0*/  SYNCS.PHASECHK.TRANS64.TRYWAIT P0, [R0+URZ+0xb0], R3 ;  /* 0x0000b003000075a7 */ /* 0x004ea400080011ff */
[----:B--2---:R-:W-:Y:S05]  /*3cb0*/  @!P0 BRA `(.L_x_70) ;  /* 0x0000007800488947 */ /* 0x004fea0003800000 */
.L_x_200:
[----:B------:R-:W-:Y:S01]  /*3cc0*/  ISETP.GE.AND P0, PT, R26, 0x1, PT ;  /* 0x000000011a00780c */ /* 0x000fe20003f06270 */
[----:B------:R-:W3:Y:S01]  /*3cd0*/  LDS.128 R28, [R28+0x140] ;  /* 0x000140001c1c7984 */ /* 0x000ee20000000c00 */
[----:B--2---:R-:W-:Y:S01]  /*3ce0*/  VIADD R0, R0, 0xc0 ;  /* 0x000000c000007836 */ /* 0x004fe20000000000 */
[----:B------:R-:W-:Y:S01]  /*3cf0*/  @!PT LDS RZ, [RZ] ;  /* 0x00000000fffff984 */ /* 0x000fe20000000800 */
[----:B------:R-:W-:Y:S01]  /*3d00*/  @!PT LDS RZ, [RZ] ;  /* 0x00000000fffff984 */ /* 0x000fe20000000800 */
[----:B------:R-:W-:Y:S01]  /*3d10*/  @!PT LDS RZ, [RZ] ;  /* 0x00000000fffff984 */ /* 0x000fe20000000800 */
[----:B------:R-:W-:Y:S01]  /*3d20*/  @!PT LDS RZ, [RZ] ;  /* 0x00000000fffff984 */ /* 0x000fe20000000800 */
[----:B------:R2:W-:Y:S06]  /*3d30*/  MEMBAR.ALL.CTA ;  /* 0x0000000000007992 */ /* 0x0005ec0000008000 */
[----:B--2---:R-:W2:Y:S01]  /*3d40*/  FENCE.VIEW.ASYNC.S ;  /* 0x00000000000073c6 */ /* 0x004ea20000000000 */
[----:B------:R-:W-:Y:S04]  /*3d50*/  PRMT R0, RZ, 0x654, R0 ;  /* 0x00000654ff007816 */ /* 0x000fe80000000000 */
[----:B--2---:R2:W-:Y:S01]  /*3d60*/  SYNCS.ARRIVE.TRANS64.RED.A1T0 RZ, [R0+URZ], RZ ;  /* 0x000000ff00ff79a7 */ /* 0x0045e200081004ff */
[----:B---3--:R-:W-:Y:S11]  /*3d70*/  LOP3.LUT P3, RZ, R30, 0x1, RZ, 0xc0, !PT ;  /* 0x000000011eff7812 */ /* 0x008ff6000786c0ff */
[----:B------:R-:W-:Y:S02]  /*3d80*/  @!UPT UIADD3 URZ, UPT, UPT, URZ, URZ, URZ ;  /* 0x000000fffffff290 */ /* 0x000fe4000fffe0ff */
[----:B------:R-:W-:Y:S02]  /*3d90*/  @P3 MOV R13, R28 ;  /* 0x0000001c000d3202 */ /* 0x000fe40000000f00 */
[----:B------:R-:W-:Y:S01]  /*3da0*/  @P3 LOP3.LUT R8, R29, 0xffff, RZ, 0xc0, !PT ;  /* 0x0000ffff1d083812 */ /* 0x000fe200078ec0ff */
[----:B--2---:R-:W-:Y:S06]  /*3db0*/  @!P0 BRA `(.L_x_71) ;  /* 0x0000000000a48947 */ /* 0x004fec0003800000 */
[----:B-1----:R-:W-:Y:S01]  /*3dc0*/  IMAD.HI.U32 R37, R22, R7, RZ ;  /* 0x0000000716257227 */ /* 0x002fe200078e00ff */
[----:B------:R-:W-:Y:S02]  /*3dd0*/  ISETP.NE.AND P0, PT, R6, 0x1, PT ;  /* 0x000000010600780c */ /* 0x000fe40003f05270 */
[----:B------:R-:W-:Y:S01]  /*3de0*/  ISETP.NE.AND P2, PT, R26, 0x1, PT ;  /* 0x000000011a00780c */ /* 0x000fe20003f45270 */
[----:B----4-:R-:W-:Y:S01]  /*3df0*/  IMAD.HI.U32 R34, R19, R16, RZ ;  /* 0x0000001013227227 */ /* 0x010fe200078e00ff */
[----:B------:R-:W-:Y:S02]  /*3e00*/  SHF.R.U32.HI R37, RZ, R18, R37 ;  /* 0x00000012ff257219 */ /* 0x000fe40000011625 */
[----:B------:R-:W-:Y:S01]  /*3e10*/  ISETP.NE.AND P4, PT, R2, 0x1, PT ;  /* 0x000000010200780c */ /* 0x000fe20003f85270 */
[----:B------:R-:W-:Y:S01]  /*3e20*/  IMAD.HI.U32 R36, R13, R16, RZ ;  /* 0x000000100d247227 */ /* 0x000fe200078e00ff */
[----:B------:R-:W-:Y:S02]  /*3e30*/  SHF.R.U32.HI R34, RZ, R17, R34 ;  /* 0x00000011ff227219 */ /* 0x000fe40000011622 */
[----:B------:R-:W-:Y:S01]  /*3e40*/  SEL R3, R22, R37, !P0 ;  /* 0x0000002516037207 */ /* 0x000fe20004000000 */
[C---:B------:R-:W-:Y:S01]  /*3e50*/  IMAD.HI.U32 R37, R8.reuse, R7, RZ ;  /* 0x0000000708257227 */ /* 0x040fe200078e00ff */
[----:B------:R-:W-:Y:S02]  /*3e60*/  SEL R11, R19, R34, !P4 ;  /* 0x00000022130b7207 */ /* 0x000fe40006000000 */
[----:B------:R-:W-:Y:S01]  /*3e70*/  SHF.R.U32.HI R36, RZ, R17, R36 ;  /* 0x00000011ff247219 */ /* 0x000fe20000011624 */
[----:B------:R-:W-:Y:S01]  /*3e80*/  IMAD.HI.U32 R38, R3, R4, RZ ;  /* 0x0000000403267227 */ /* 0x000fe200078e00ff */
[----:B------:R-:W-:Y:S03]  /*3e90*/  SHF.R.U32.HI R37, RZ, R18, R37 ;  /* 0x00000012ff257219 */ /* 0x000fe60000011625 */
[----:B------:R-:W-:Y:S01]  /*3ea0*/  IMAD.HI.U32 R34, R11, R4, RZ ;  /* 0x000000040b227227 */ /* 0x000fe200078e00ff */
[----:B------:R-:W-:Y:S02]  /*3eb0*/  @P2 SHF.R.U32.HI R3, RZ, R5, R38 ;  /* 0x00000005ff032219 */ /* 0x000fe40000011626 */
[----:B------:R-:W-:Y:S02]  /*3ec0*/  SEL R9, R8, R37, !P0 ;  /* 0x0000002508097207 */ /* 0x000fe40004000000 */
[----:B------:R-:W-:Y:S01]  /*3ed0*/  @P2 SHF.R.U32.HI R11, RZ, R5, R34 ;  /* 0x00000005ff0b2219 */ /* 0x000fe20000011622 */
[C---:B------:R-:W-:Y:S01]  /*3ee0*/  IMAD R10, R26.reuse, R3, RZ ;  /* 0x000000031a0a7224 */ /* 0x040fe200078e02ff */
[----:B------:R-:W-:Y:S01]  /*3ef0*/  SEL R3, R13, R36, !P4 ;  /* 0x000000240d037207 */ /* 0x000fe20006000000 */
[C---:B------:R-:W-:Y:S03]  /*3f00*/  IMAD.HI.U32 R14, R9.reuse, R4, RZ ;  /* 0x00000004090e7227 */ /* 0x040fe600078e00ff */
[----:B------:R-:W-:Y:S01]  /*3f10*/  ISETP.GE.AND P0, PT, R9, R10, PT ;  /* 0x0000000a0900720c */ /* 0x000fe20003f06270 */
[C---:B------:R-:W-:Y:S01]  /*3f20*/  IMAD R12, R26.reuse, R11, RZ ;  /* 0x0000000b1a0c7224 */ /* 0x040fe200078e02ff */
[-C--:B------:R-:W-:Y:S04]  /*3f30*/  SHF.R.U32.HI R14, RZ, R5.reuse, R14 ;  /* 0x00000005ff0e7219 */ /* 0x080fe8000001160e */
[----:B------:R-:W-:Y:S02]  /*3f40*/  ISETP.GE.OR P0, PT, R3, R12, P0 ;  /* 0x0000000c0300720c */ /* 0x000fe40000706670 */
[----:B------:R-:W-:Y:S05]  /*3f50*/  SEL R15, R9, R14, !P2 ;  /* 0x0000000e090f7207 */ /* 0x000fea0005000000 */
[----:B------:R-:W-:Y:S04]  /*3f60*/  IMAD.MOV R14, RZ, RZ, -R15 ;  /* 0x000000ffff0e7224 */ /* 0x000fe800078e0a0f */
[----:B------:R-:W-:Y:S02]  /*3f70*/  IMAD R14, R26, R14, R9 ;  /* 0x0000000e1a0e7224 */ /* 0x000fe400078e0209 */
[C---:B------:R-:W-:Y:S05]  /*3f80*/  @!P0 IMAD.HI.U32 R10, R3.reuse, R4, RZ ;  /* 0x00000004030a8227 */ /* 0x040fea00078e00ff */
[----:B------:R-:W-:Y:S04]  /*3f90*/  @!P0 SHF.R.U32.HI R10, RZ, R5, R10 ;  /* 0x00000005ff0a8219 */ /* 0x000fe8000001160a */
[----:B------:R-:W-:Y:S01]  /*3fa0*/  @!P0 SEL R0, R3, R10, !P2 ;  /* 0x0000000a03008207 */ /* 0x000fe20005000000 */
[----:B------:R-:W-:Y:S03]  /*3fb0*/  IMAD.MOV R10, RZ, RZ, -R3 ;  /* 0x000000ffff0a7224 */ /* 0x000fe600078e0a03 */
[----:B------:R-:W-:Y:S01]  /*3fc0*/  @!P0 IADD3 R15, PT, PT, R15, -R0, RZ ;  /* 0x800000000f0f8210 */ /* 0x000fe20007ffe0ff */
[----:B------:R-:W-:Y:S01]  /*3fd0*/  @!P0 IMAD R0, R11, R14, R0 ;  /* 0x0000000e0b008224 */ /* 0x000fe200078e0200 */
[----:B------:R-:W-:Y:S01]  /*3fe0*/  IADD3 R11, PT, PT, -R9, RZ, RZ ;  /* 0x000000ff090b7210 */ /* 0x000fe20007ffe1ff */
[----:B------:R-:W-:Y:S02]  /*3ff0*/  IMAD R13, R2, R10, R13 ;  /* 0x0000000a020d7224 */ /* 0x000fe400078e020d */
[----:B------:R-:W-:Y:S02]  /*4000*/  @!P0 IMAD R9, R15, R26, R3 ;  /* 0x0000001a0f098224 */ /* 0x000fe400078e0203 */
[----:B------:R-:W-:Y:S02]  /*4010*/  @!P0 IMAD.MOV.U32 R3, RZ, RZ, R0 ;  /* 0x000000ffff038224 */ /* 0x000fe400078e0000 */
[----:B------:R-:W-:Y:S02]  /*4020*/  IMAD R8, R6, R11, R8 ;  /* 0x0000000b06087224 */ /* 0x000fe400078e0208 */
[----:B------:R-:W-:Y:S02]  /*4030*/  IMAD R13, R3, R2, R13 ;  /* 0x00000002030d7224 */ /* 0x000fe400078e020d */
[----:B------:R-:W-:Y:S02]  /*4040*/  IMAD R8, R9, R6, R8 ;  /* 0x0000000609087224 */ /* 0x000fe400078e0208 */
.L_x_71:
[----:B------:R-:W-:Y:S05]  /*4050*/  BRA.U UP1, `(.L_x_72) ;  /* 0x0000000101107547 */ /* 0x000fea000b800000 */
[----:B------:R-:W-:Y:S04]  /*4060*/  MOV R0, UR6 ;  /* 0x0000000600007c02 */ /* 0x000fe80008000f00 */
[----:B------:R-:W-:Y:S04]  /*4070*/  SHF.L.U32 R3, R0, 0x1f, RZ ;  /* 0x0000001f00037819 */ /* 0x000fe800000006ff */
[----:B------:R-:W2:Y:S02]  /*4080*/  SYNCS.PHASECHK.TRANS64.TRYWAIT P0, [UR7+0xa8], R3 ;  /* 0x0000a803ff0075a7 */ /* 0x000ea40008001107 */
[----:B--2---:R-:W-:Y:S05]  /*4090*/  @!P0 BRA `(.L_x_73) ;  /* 0x0000007400648947 */ /* 0x004fea0003800000 */
.L_x_72:
[----:B------:R-:W-:Y:S01]  /*40a0*/  R2UR UR43, R21 ;  /* 0x00000000152b72ca */ /* 0x000fe200000e0000 */
[----:B------:R-:W-:Y:S01]  /*40b0*/  IMAD.MOV.U32 R12, RZ, RZ, 0x1 ;  /* 0x00000001ff0c7424 */ /* 0x000fe200078e00ff */
[----:B------:R-:W-:Y:S02]  /*40c0*/  R2UR UR42, R20 ;  /* 0x00000000142a72ca */ /* 0x000fe400000e0000 */
[----:B------:R-:W-:Y:S02]  /*40d0*/  ISETP.NE.U32.AND P2, PT, RZ, UR4, PT ;  /* 0x00000004ff007c0c */ /* 0x000fe4000bf45070 */
[----:B------:R-:W-:Y:S02]  /*40e0*/  SHF.L.U32 R12, R12, 0x1f, RZ ;  /* 0x0000001f0c0c7819 */ /* 0x000fe400000006ff */
[----:B------:R-:W-:Y:S05]  /*40f0*/  ISETP.NE.AND.EX P2, PT, RZ, UR5, PT, P2 ;  /* 0x00000005ff007c0c */ /* 0x000fea000bf45320 */
[----:B------:R-:W-:Y:S02]  /*4100*/  USHF.L.U32 UR43, UR43, 0x7, URZ ;  /* 0x000000072b2b7899 */ /* 0x000fe400080006ff */
[----:B------:R-:W-:Y:S01]  /*4110*/  USHF.L.U32 UR42, UR42, 0x7, URZ ;  /* 0x000000072a2a7899 */ /* 0x000fe200080006ff */
[----:B------:R-:W-:Y:S11]  /*4120*/  BRA.U !UP3, `(.L_x_74) ;  /* 0x000000010b347547 */ /* 0x000ff6000b800000 */
[----:B------:R-:W-:Y:S01]  /*4130*/  UPLOP3.LUT UP0, UPT, UPT, UPT, UP2, 0x80, 0x8 ;  /* 0x000000000008789c */ /* 0x000fe20003f0f020 */
[----:B--2---:R-:W-:Y:S02]  /*4140*/  HFMA2 R0, -RZ, RZ, 0, 5.9604644775390625e-08 ;  /* 0x00000001ff007431 */ /* 0x004fe400000001ff */
[----:B------:R-:W-:Y:S03]  /*4150*/  IMAD.MOV.U32 R67, RZ, RZ, 0x1 ;  /* 0x00000001ff437424 */ /* 0x000fe600078e00ff */
[----:B------:R-:W-:Y:S05]  /*4160*/  PLOP3.LUT P0, PT, PT, PT, UP0, 0x80, 0x8 ;  /* 0x000000000008781c */ /* 0x000fea0003f0f008 */
[----:B------:R-:W2:Y:S01]  /*4170*/  @UP0 LDCU.64 UR10, c[0x0][0x888] ;  /* 0x00011100ff0a07ac */ /* 0x000ea20008000a00 */
[----:B------:R-:W-:Y:S07]  /*4180*/  @UP0 UIMAD UR8, UR36, UR4, URZ ;  /* 0x00000004240802a4 */ /* 0x000fee000f8e02ff */
[----:B------:R-:W-:Y:S01]  /*4190*/  @!P0 PRMT R67, R0, 0x7610, R67 ;  /* 0x0000761000438816 */ /* 0x000fe20000000043 */
[----:B--2---:R-:W-:Y:S03]  /*41a0*/  @UP0 UIMAD.WIDE UR10, UR8, 0x4, UR10 ;  /* 0x00000004080a08a5 */ /* 0x004fe6000f8e020a */
[----:B------:R-:W2:Y:S03]  /*41b0*/  @!UP0 LDCU UR8, c[0x0][0x880] ;  /* 0x00011000ff0887ac */ /* 0x000ea60008000800 */
[----:B------:R-:W-:Y:S01]  /*41c0*/  IMAD.U32 R10, RZ, RZ, UR10 ;  /* 0x0000000aff0a7e24 */ /* 0x000fe2000f8e00ff */
[----:B------:R-:W-:Y:S05]  /*41d0*/  MOV R11, UR11 ;  /* 0x0000000b000b7c02 */ /* 0x000fea0008000f00 */
[----:B------:R3:W5:Y:S02]  /*41e0*/  @P0 LDG.E R35, desc[UR46][R10.64] ;  /* 0x0000002e0a230981 */ /* 0x000764000c1e1900 */
[----:B--23--:R-:W-:Y:S07]  /*41f0*/  @!P0 IMAD.U32 R35, RZ, RZ, UR8 ;  /* 0x00000008ff238e24 */ /* 0x00cfee000f8e00ff */
.L_x_74:
[----:B-----5:R-:W-:Y:S01]  /*4200*/  @!P2 FSETP.EQ.AND P0, PT, R35, RZ, PT ;  /* 0x000000ff2300a20b */ /* 0x020fe20003f02000 */
[----:B------:R-:W-:Y:S01]  /*4210*/  @!UPT UIADD3 URZ, UPT, UPT, URZ, URZ, URZ ;  /* 0x000000fffffff290 */ /* 0x000fe2000fffe0ff */
[----:B------:R-:W-:Y:S11]  /*4220*/  @!P2 BRA `(.L_x_75) ;  /* 0x000000000014a947 */ /* 0x000ff60003800000 */
[----:B------:R-:W-:Y:S02]  /*4230*/  LOP3.LUT P2, RZ, R67, 0xff, RZ, 0xc0, !PT ;  /* 0x000000ff43ff7812 */ /* 0x000fe4000784c0ff */
[----:B------:R-:W-:Y:S04]  /*4240*/  PLOP3.LUT P0, PT, PT, PT, UP0, 0x80, 0x8 ;  /* 0x000000000008781c */ /* 0x000fe80003f0f008 */
[----:B------:R-:W-:Y:S07]  /*4250*/  PLOP3.LUT P0, PT, P0, PT, PT, 0x8, 0x80 ;  /* 0x000000000080781c */ /* 0x000fee000070e170 */
[----:B------:R-:W-:Y:S11]  /*4260*/  @P2 FSETP.EQ.AND P0, PT, R35, RZ, PT ;  /* 0x000000ff2300220b */ /* 0x000ff60003f02000 */
[----:B------:R-:W-:Y:S02]  /*4270*/  @!UPT UIADD3 URZ, UPT, UPT, URZ, URZ, URZ ;  /* 0x000000fffffff290 */ /* 0x000fe4000fffe0ff */
.L_x_75:
[----:B------:R-:W3:Y:S01]  /*4280*/  SYNCS.PHASECHK.TRANS64.TRYWAIT P2, [UR7+0x80], R12 ;  /* 0x0000800cff0075a7 */ /* 0x000ee20008041107 */
[----:B------:R-:W-:Y:S04]  /*4290*/  ELECT P4, URZ, PT ;  /* 0x0000000000ff782f */ /* 0x000fe80003880000 */
[----:B------:R-:W-:Y:S11]  /*42a0*/  PLOP3.LUT P4, PT, P0, P4, PT, 0xf2, 0x2f ;  /* 0x00000000002f781c */ /* 0x000ff60000789e72 */
[----:B------:R-:W-:Y:S02]  /*42b0*/  @!UPT UIADD3 URZ, UPT, UPT, URZ, URZ, URZ ;  /* 0x000000fffffff290 */ /* 0x000fe4000fffe0ff */
[----:B-1----:R-:W-:Y:S05]  /*42c0*/  @!P4 IADD3 R9, P0, PT, R32, 0x580, RZ ;  /* 0x000005802009c810 */ /* 0x002fea0007f1e0ff */
[----:B--2---:R-:W-:Y:S01]  /*42d0*/  @!P4 IMAD.X R0, RZ, RZ, R33, P0 ;  /* 0x000000ffff00c224 */ /* 0x004fe200000e0621 */
[----:B---3--:R-:W-:Y:S07]  /*42e0*/  @!P2 BRA `(.L_x_76) ;  /* 0x0000007000e8a947 */ /* 0x008fee0003800000 */
.L_x_203:
[----:B------:R-:W-:Y:S01]  /*42f0*/  @!P4 R2UR UR9, R9 ;  /* 0x000000000909c2ca */ /* 0x000fe200000e0000 */
[----:B------:R-:W-:Y:S01]  /*4300*/  VOTEU.ALL UP1, P4 ;  /* 0x0000000000ff7886 */ /* 0x000fe20002020000 */
[----:B------:R-:W-:Y:S01]  /*4310*/  @!P4 R2UR UR8, R0 ;  /* 0x000000000008c2ca */ /* 0x000fe200000e0000 */
[----:B------:R-:W-:Y:S01]  /*4320*/  @!P4 IMAD.MOV.U32 R0, RZ, RZ, 0x2000 ;  /* 0x00002000ff00c424 */ /* 0x000fe200078e00ff */
[----:B------:R-:W-:Y:S01]  /*4330*/  UMOV UR44, UR36 ;  /* 0x00000024002c7c82 */ /* 0x000fe20008000000 */
[----:B------:R-:W-:Y:S01]  /*4340*/  UPRMT UR21, UR37, 0x654, UR41 ;  /* 0x0000065425157896 */ /* 0x000fe20008000029 */
[----:B------:R-:W-:Y:S01]  /*4350*/  @!P4 IADD3 R9, P0, PT, R32, 0x580, RZ ;  /* 0x000005802009c810 */ /* 0x000fe20007f1e0ff */
[----:B------:R-:W-:Y:S01]  /*4360*/  @!UP1 UIADD3 UR40, UPT, UPT, UR7, 0x200, URZ ;  /* 0x0000020007289890 */ /* 0x000fe2000fffe0ff */
[----:B------:R-:W-:Y:S05]  /*4370*/  VOTEU.ALL UP1, P4 ;  /* 0x0000000000ff7886 */ /* 0x000fea0002020000 */
[----:B------:R-:W-:Y:S01]  /*4380*/  IMAD.U32 R10, RZ, RZ, UR9 ;  /* 0x00000009ff0a7e24 */ /* 0x000fe2000f8e00ff */
[----:B------:R-:W-:Y:S01]  /*4390*/  UMOV UR9, 0x10000000 ;  /* 0x1000000000097882 */ /* 0x000fe20000000000 */
[----:B------:R-:W-:Y:S01]  /*43a0*/  IMAD.U32 R11, RZ, RZ, UR8 ;  /* 0x00000008ff0b7e24 */ /* 0x000fe2000f8e00ff */
[----:B------:R-:W-:Y:S02]  /*43b0*/  UMOV UR8, 0x0 ;  /* 0x0000000000087882 */ /* 0x000fe40000000000 */
[----:B------:R-:W-:Y:S02]  /*43c0*/  @!P4 R2UR UR10, R10 ;  /* 0x000000000a0ac2ca */ /* 0x000fe400000e0000 */
[----:B------:R-:W-:Y:S11]  /*43d0*/  @!P4 R2UR UR11, R11 ;  /* 0x000000000b0bc2ca */ /* 0x000ff600000e0000 */
[----:B------:R-:W-:Y:S02]  /*43e0*/  @!UPT UIADD3 URZ, UPT, UPT, URZ, URZ, URZ ;  /* 0x000000fffffff290 */ /* 0x000fe4000fffe0ff */
[----:B------:R2:W-:Y:S01]  /*43f0*/  @!UP1 UTMALDG.3D [UR40], [UR10], desc[UR8] ;  /* 0x000008280a0095b4 */ /* 0x0005e20008011000 */
[----:B------:R3:W-:Y:S01]  /*4400*/  @!P4 SYNCS.ARRIVE.TRANS64.RED.A0TR RZ, [UR7+0x60], R0 ;  /* 0x00006000ffffc9a7 */ /* 0x0007e20008300407 */
[----:B------:R-:W-:Y:S01]  /*4410*/  SYNCS.ARRIVE.TRANS64.RED.A1T0 RZ, [UR21], RZ ;  /* 0x000000ffffff79a7 */ /* 0x000fe20008100415 */
[----:B---3--:R-:W-:Y:S01]  /*4420*/  @!P4 IMAD.X R0, RZ, RZ, R33, P0 ;  /* 0x000000ffff00c224 */ /* 0x008fe200000e0621 */
[----:B------:R-:W3:Y:S02]  /*4430*/  SYNCS.PHASECHK.TRANS64.TRYWAIT P2, [UR7+0x88], R12 ;  /* 0x0000880cff0075a7 */ /* 0x000ee40008041107 */
[----:B--23--:R-:W-:Y:S05]  /*4440*/  @!P2 BRA `(.L_x_77) ;  /* 0x0000007000a8a947 */ /* 0x00cfea0003800000 */
.L_x_205:
[----:B------:R-:W-:Y:S01]  /*4450*/  @!P4 R2UR UR9, R9 ;  /* 0x000000000909c2ca */ /* 0x000fe200000e0000 */
[----:B------:R-:W-:Y:S01]  /*4460*/  VOTEU.ALL UP1, P4 ;  /* 0x0000000000ff7886 */ /* 0x000fe20002020000 */
[----:B------:R-:W-:Y:S01]  /*4470*/  @!P4 R2UR UR8, R0 ;  /* 0x000000000008c2ca */ /* 0x000fe200000e0000 */
[----:B------:R-:W-:Y:S01]  /*4480*/  @!P4 IMAD.MOV.U32 R0, RZ, RZ, 0x2000 ;  /* 0x00002000ff00c424 */ /* 0x000fe200078e00ff */
[----:B------:R-:W-:Y:S01]  /*4490*/  UMOV UR35, UR43 ;  /* 0x0000002b00237c82 */ /* 0x000fe20008000000 */
[----:B------:R-:W-:Y:S01]  /*44a0*/  UPRMT UR15, UR37, 0x654, UR33 ;  /* 0x00000654250f7896 */ /* 0x000fe20008000021 */
[----:B------:R-:W-:Y:S01]  /*44b0*/  @!P4 IADD3 R9, P0, PT, R32, 0x580, RZ ;  /* 0x000005802009c810 */ /* 0x000fe20007f1e0ff */
[----:B------:R-:W-:Y:S02]  /*44c0*/  @!UP1 UIADD3 UR34, UPT, UPT, UR42, 0x10, URZ ;  /* 0x000000102a229890 */ /* 0x000fe4000fffe0ff */
[----:B------:R-:W-:Y:S01]  /*44d0*/  @!UP1 UIADD3 UR32, UPT, UPT, UR7, 0x2200, URZ ;  /* 0x0000220007209890 */ /* 0x000fe2000fffe0ff */
[----:B------:R-:W-:Y:S03]  /*44e0*/  VOTEU.ALL UP1, P4 ;  /* 0x0000000000ff7886 */ /* 0x000fe60002020000 */
        /* <DEDUP_REMOVED lines=13> */
.L_x_207:
[----:B------:R-:W-:Y:S01]  /*45c0*/  @!P4 R2UR UR9, R9 ;  /* 0x000000000909c2ca */ /* 0x000fe200000e0000 */
[----:B------:R-:W-:Y:S01]  /*45d0*/  VOTEU.ALL UP1, P4 ;  /* 0x0000000000ff7886 */ /* 0x000fe20002020000 */
[----:B------:R-:W-:Y:S01]  /*45e0*/  @!P4 R2UR UR8, R0 ;  /* 0x000000000008c2ca */ /* 0x000fe200000e0000 */
[----:B------:R-:W-:Y:S01]  /*45f0*/  @!P4 IMAD.MOV.U32 R0, RZ, RZ, 0x2000 ;  /* 0x00002000ff00c424 */ /* 0x000fe200078e00ff */
[----:B------:R-:W-:Y:S01]  /*4600*/  UMOV UR27, UR43 ;  /* 0x0000002b001b7c82 */ /* 0x000fe20008000000 */
[----:B------:R-:W-:Y:S01]  /*4610*/  UMOV UR28, UR36 ;  /* 0x00000024001c7c82 */ /* 0x000fe20008000000 */
[----:B------:R-:W-:Y:S01]  /*4620*/  @!UP1 UIADD3 UR26, UPT, UPT, UR42, 0x20, URZ ;  /* 0x000000202a1a9890 */ /* 0x000fe2000fffe0ff */
[----:B------:R-:W-:Y:S01]  /*4630*/  @!P4 IADD3 R9, P0, PT, R32, 0x580, RZ ;  /* 0x000005802009c810 */ /* 0x000fe20007f1e0ff */
[----:B------:R-:W-:Y:S01]  /*4640*/  @!UP1 UIADD3 UR24, UPT, UPT, UR7, 0x4200, URZ ;  /* 0x0000420007189890 */ /* 0x000fe2000fffe0ff */
[----:B------:R-:W-:Y:S01]  /*4650*/  VOTEU.ALL UP1, P4 ;  /* 0x0000000000ff7886 */ /* 0x000fe20002020000 */
[----:B------:R-:W-:Y:S03]  /*4660*/  UPRMT UR14, UR37, 0x654, UR25 ;  /* 0x00000654250e7896 */ /* 0x000fe60008000019 */
        /* <DEDUP_REMOVED lines=13> */
.L_x_209:
[----:B------:R-:W-:Y:S01]  /*4740*/  @!P4 R2UR UR9, R9 ;  /* 0x000000000909c2ca */ /* 0x000fe200000e0000 */
[----:B------:R-:W-:Y:S01]  /*4750*/  VOTEU.ALL UP1, P4 ;  /* 0x0000000000ff7886 */ /* 0x000fe20002020000 */
[----:B------:R-:W-:Y:S01]  /*4760*/  @!P4 R2UR UR8, R0 ;  /* 0x000000000008c2ca */ /* 0x000fe200000e0000 */
[----:B------:R-:W-:Y:S01]  /*4770*/  @!P4 IMAD.MOV.U32 R0, RZ, RZ, 0x2000 ;  /* 0x00002000ff00c424 */ /* 0x000fe200078e00ff */
[----:B------:R-:W-:Y:S01]  /*4780*/  UMOV UR19, UR43 ;  /* 0x0000002b00137c82 */ /* 0x000fe20008000000 */
[----:B------:R-:W-:Y:S01]  /*4790*/  UMOV UR20, UR36 ;  /* 0x0000002400147c82 */ /* 0x000fe20008000000 */
[----:B------:R-:W-:Y:S01]  /*47a0*/  @!UP1 UIADD3 UR18, UPT, UPT, UR42, 0x30, URZ ;  /* 0x000000302a129890 */ /* 0x000fe2000fffe0ff */
[----:B------:R-:W-:Y:S01]  /*47b0*/  SHF.L.U32 R20, RZ, 0x1f, RZ ;  /* 0x0000001fff147819 */ /* 0x000fe200000006ff */
[----:B------:R-:W-:Y:S01]  /*47c0*/  @!UP1 UIADD3 UR16, UPT, UPT, UR7, 0x6200, URZ ;  /* 0x0000620007109890 */ /* 0x000fe2000fffe0ff */
[----:B------:R-:W-:Y:S01]  /*47d0*/  @!P4 IADD3 R9, P0, PT, R32, 0x580, RZ ;  /* 0x000005802009c810 */ /* 0x000fe20007f1e0ff */
[----:B------:R-:W-:Y:S01]  /*47e0*/  VOTEU.ALL UP1, P4 ;  /* 0x0000000000ff7886 */ /* 0x000fe20002020000 */
[----:B------:R-:W-:Y:S02]  /*47f0*/  UPRMT UR13, UR37, 0x654, UR17 ;  /* 0x00000654250d7896 */ /* 0x000fe40008000011 */
        /* <DEDUP_REMOVED lines=13> */
.L_x_211:
[----:B------:R-:W-:Y:S01]  /*48d0*/  @!P4 R2UR UR9, R9 ;  /* 0x000000000909c2ca */ /* 0x000fe200000e0000 */
[----:B------:R-:W-:Y:S01]  /*48e0*/  VOTEU.ALL UP1, P4 ;  /* 0x0000000000ff7886 */ /* 0x000fe20002020000 */
[----:B------:R-:W-:Y:S01]  /*48f0*/  @!P4 R2UR UR8, R0 ;  /* 0x000000000008c2ca */ /* 0x000fe200000e0000 */
[----:B------:R-:W-:Y:S01]  /*4900*/  @!P4 IMAD.MOV.U32 R0, RZ, RZ, 0x2000 ;  /* 0x00002000ff00c424 */ /* 0x000fe200078e00ff */
[----:B------:R-:W-:Y:S01]  /*4910*/  UMOV UR18, 0x0 ;  /* 0x0000000000127882 */ /* 0x000fe20000000000 */
[----:B------:R-:W-:Y:S01]  /*4920*/  UMOV UR19, 0x10000000 ;  /* 0x1000000000137882 */ /* 0x000fe20000000000 */
[----:B------:R-:W-:Y:S01]  /*4930*/  @!UP1 UIADD3 UR10, UPT, UPT, UR42, 0x40, URZ ;  /* 0x000000402a0a9890 */ /* 0x000fe2000fffe0ff */
[----:B------:R-:W-:Y:S01]  /*4940*/  @!P4 IADD3 R9, P0, PT, R32, 0x580, RZ ;  /* 0x000005802009c810 */ /* 0x000fe20007f1e0ff */
[----:B------:R-:W-:Y:S01]  /*4950*/  UMOV UR11, UR43 ;  /* 0x0000002b000b7c82 */ /* 0x000fe20008000000 */
[----:B------:R-:W-:Y:S04]  /*4960*/  UMOV UR12, UR36 ;  /* 0x00000024000c7c82 */ /* 0x000fe80008000000 */
[----:B------:R-:W-:Y:S01]  /*4970*/  IMAD.U32 R10, RZ, RZ, UR9 ;  /* 0x00000009ff0a7e24 */ /* 0x000fe2000f8e00ff */
[----:B------:R-:W-:Y:S01]  /*4980*/  UMOV UR9, UR41 ;  /* 0x0000002900097c82 */ /* 0x000fe20008000000 */
[----:B------:R-:W-:Y:S01]  /*4990*/  IMAD.U32 R11, RZ, RZ, UR8 ;  /* 0x00000008ff0b7e24 */ /* 0x000fe2000f8e00ff */
[----:B------:R-:W-:Y:S02]  /*49a0*/  @!UP1 UIADD3 UR8, UPT, UPT, UR7, 0x200, URZ ;  /* 0x0000020007089890 */ /* 0x000fe4000fffe0ff */
[----:B------:R-:W-:Y:S01]  /*49b0*/  @!P4 R2UR UR22, R10 ;  /* 0x000000000a16c2ca */ /* 0x000fe200000e0000 */
[----:B------:R-:W-:Y:S01]  /*49c0*/  VOTEU.ALL UP1, P4 ;  /* 0x0000000000ff7886 */ /* 0x000fe20002020000 */
        /* <DEDUP_REMOVED lines=8> */
.L_x_213:
        /* <DEDUP_REMOVED lines=9> */
[----:B------:R-:W-:Y:S03]  /*4ae0*/  UMOV UR12, UR36 ;  /* 0x00000024000c7c82 */ /* 0x000fe60008000000 */
[----:B------:R-:W-:Y:S02]  /*4af0*/  @!P4 IMAD.X R21, RZ, RZ, R33, P0 ;  /* 0x000000ffff15c224 */ /* 0x000fe400000e0621 */
        /* <DEDUP_REMOVED lines=11> */
[----:B------:R-:W3:Y:S02]  /*4bb0*/  SYNCS.PHASECHK.TRANS64.TRYWAIT P2, [UR7+0x90], R20 ;  /* 0x00009014ff0075a7 */ /* 0x000ee40008041107 */
[----:B--23--:R-:W-:Y:S05]  /*4bc0*/  @!P2 BRA `(.L_x_82) ;  /* 0x0000006c0040a947 */ /* 0x00cfea0003800000 */
.L_x_215:
[----:B------:R-:W2:Y:S01]  /*4bd0*/  LDC.64 R14, c[0x0][0xb10] ;  /* 0x0002c400ff0e7b82 */ /* 0x000ea20000000a00 */
[----:B------:R-:W-:Y:S01]  /*4be0*/  @!P4 R2UR UR9, R34 ;  /* 0x000000002209c2ca */ /* 0x000fe200000e0000 */
[----:B------:R-:W-:Y:S01]  /*4bf0*/  VOTEU.ALL UP1, P4 ;  /* 0x0000000000ff7886 */ /* 0x000fe20002020000 */
[----:B------:R-:W-:Y:S01]  /*4c00*/  @!P4 R2UR UR8, R21 ;  /* 0x000000001508c2ca */ /* 0x000fe200000e0000 */
[----:B------:R-:W-:Y:S01]  /*4c10*/  @!P4 IMAD.MOV.U32 R21, RZ, RZ, 0x2000 ;  /* 0x00002000ff15c424 */ /* 0x000fe200078e00ff */
[----:B------:R-:W-:Y:S03]  /*4c20*/  UMOV UR18, 0x0 ;  /* 0x0000000000127882 */ /* 0x000fe60000000000 */
[----:B------:R-:W3:Y:S01]  /*4c30*/  LDC.64 R10, c[0x0][0xb18] ;  /* 0x0002c600ff0a7b82 */ /* 0x000ee20000000a00 */
[----:B------:R-:W-:Y:S01]  /*4c40*/  @!UP1 UIADD3 UR10, UPT, UPT, UR42, 0x60, URZ ;  /* 0x000000602a0a9890 */ /* 0x000fe2000fffe0ff */
[----:B------:R-:W-:Y:S01]  /*4c50*/  @P3 SHF.R.U32.HI R24, RZ, 0x10, R29 ;  /* 0x00000010ff183819 */ /* 0x000fe2000001161d */
[----:B------:R-:W-:Y:S01]  /*4c60*/  UMOV UR19, 0x10000000 ;  /* 0x1000000000137882 */ /* 0x000fe20000000000 */
[----:B------:R-:W-:Y:S01]  /*4c70*/  UMOV UR11, UR43 ;  /* 0x0000002b000b7c82 */ /* 0x000fe20008000000 */
[----:B------:R-:W-:Y:S03]  /*4c80*/  UMOV UR12, UR36 ;  /* 0x00000024000c7c82 */ /* 0x000fe60008000000 */
[----:B------:R-:W5:Y:S01]  /*4c90*/  @!P1 LDC R0, c[0x0][0xb20] ;  /* 0x0002c800ff009b82 */ /* 0x000f620000000800 */
[----:B------:R-:W-:Y:S02]  /*4ca0*/  VIADD R27, R27, 0x1 ;  /* 0x000000011b1b7836 */ /* 0x000fe40000000000 */
[----:B------:R-:W-:Y:S05]  /*4cb0*/  IMAD.U32 R36, RZ, RZ, UR9 ;  /* 0x00000009ff247e24 */ /* 0x000fea000f8e00ff */
[----:B-1----:R-:W1:Y:S01]  /*4cc0*/  @!P1 LDC R3, c[0x0][0xb0c] ;  /* 0x0002c300ff039b82 */ /* 0x002e620000000800 */
[----:B------:R-:W-:Y:S01]  /*4cd0*/  IMAD.U32 R37, RZ, RZ, UR8 ;  /* 0x00000008ff257e24 */ /* 0x000fe2000f8e00ff */
[----:B------:R-:W-:Y:S01]  /*4ce0*/  @!UP1 UIADD3 UR8, UPT, UPT, UR7, 0x4200, URZ ;  /* 0x0000420007089890 */ /* 0x000fe2000fffe0ff */
[----:B------:R-:W-:Y:S01]  /*4cf0*/  @!P4 R2UR UR20, R36 ;  /* 0x000000002414c2ca */ /* 0x000fe200000e0000 */
[----:B------:R-:W-:Y:S02]  /*4d00*/  VOTEU.ALL UP1, P4 ;  /* 0x0000000000ff7886 */ /* 0x000fe40002020000 */
[----:B------:R-:W-:Y:S01]  /*4d10*/  @!P4 R2UR UR21, R37 ;  /* 0x000000002515c2ca */ /* 0x000fe200000e0000 */
[----:B------:R-:W-:Y:S11]  /*4d20*/  UMOV UR9, UR25 ;  /* 0x0000001900097c82 */ /* 0x000ff60008000000 */
[----:B------:R-:W-:Y:S01]  /*4d30*/  @!UPT UIADD3 URZ, UPT, UPT, URZ, URZ, URZ ;  /* 0x000000fffffff290 */ /* 0x000fe2000fffe0ff */
[----:B------:R1:W-:Y:S01]  /*4d40*/  @!UP1 UTMALDG.3D [UR8], [UR20], desc[UR18] ;  /* 0x00001208140095b4 */ /* 0x0003e20008011000 */
[----:B------:R1:W-:Y:S02]  /*4d50*/  @!P4 SYNCS.ARRIVE.TRANS64.RED.A0TR RZ, [UR7+0x70], R21 ;  /* 0x00007015ffffc9a7 */ /* 0x0003e40008300407 */
[----:B-1----:R-:W-:Y:S01]  /*4d60*/  @!P1 ISETP.NE.AND P2, PT, R3, 0x1, PT ;  /* 0x000000010300980c */ /* 0x002fe20003f45270 */
[C---:B--2---:R-:W-:Y:S01]  /*4d70*/  @!P1 IMAD.HI.U32 R14, R13.reuse, R14, RZ ;  /* 0x0000000e0d0e9227 */ /* 0x044fe200078e00ff */
[----:B---3--:R-:W-:Y:S03]  /*4d80*/  @!P1 ISETP.NE.AND P0, PT, R10, 0x1, PT ;  /* 0x000000010a00980c */ /* 0x008fe60003f05270 */
[C---:B------:R-:W-:Y:S01]  /*4d90*/  @!P1 IMAD.HI.U32 R11, R8.reuse, R11, RZ ;  /* 0x0000000b080b9227 */ /* 0x040fe200078e00ff */
[----:B------:R-:W-:Y:S04]  /*4da0*/  @!P1 SHF.R.U32.HI R14, RZ, R15, R14 ;  /* 0x0000000fff0e9219 */ /* 0x000fe8000001160e */
[----:B-----5:R-:W-:Y:S01]  /*4db0*/  @!P1 SHF.R.U32.HI R9, RZ, R0, R11 ;  /* 0x00000000ff099219 */ /* 0x020fe2000001160b */
[----:B------:R-:W-:Y:S01]  /*4dc0*/  SYNCS.ARRIVE.TRANS64.RED.A1T0 RZ, [UR14], RZ ;  /* 0x000000ffffff79a7 */ /* 0x000fe2000810040e */
[----:B------:R-:W-:Y:S02]  /*4dd0*/  @!P1 SEL R14, R13, R14, !P2 ;  /* 0x0000000e0d0e9207 */ /* 0x000fe40005000000 */
[----:B------:R-:W-:Y:S01]  /*4de0*/  @!P1 SEL R9, R8, R9, !P0 ;  /* 0x0000000908099207 */ /* 0x000fe20004000000 */
[----:B------:R-:W1:Y:S04]  /*4df0*/  SYNCS.PHASECHK.TRANS64.TRYWAIT P5, [UR7+0x98], R20 ;  /* 0x00009814ff0075a7 */ /* 0x000e6800080a1107 */
[----:B------:R-:W-:Y:S02]  /*4e00*/  @!P1 IMAD.IADD R0, R9, 0x1, -R14 ;  /* 0x0000000109009824 */ /* 0x000fe400078e0a0e */
[----:B------:R-:W-:Y:S02]  /*4e10*/  @!P1 IMAD.IADD R9, R14, 0x1, -R9 ;  /* 0x000000010e099824 */ /* 0x000fe400078e0a09 */
[----:B------:R-:W-:Y:S02]  /*4e20*/  @!P1 IMAD R13, R0, R3, R13 ;  /* 0x00000003000d9224 */ /* 0x000fe400078e020d */
[----:B------:R-:W-:Y:S01]  /*4e30*/  @!P1 IMAD R8, R9, R10, R8 ;  /* 0x0000000a09089224 */ /* 0x000fe200078e0208 */
[----:B-1----:R-:W-:Y:S06]  /*4e40*/  @!P5 BRA `(.L_x_83) ;  /* 0x0000006800b8d947 */ /* 0x002fec0003800000 */
.L_x_217:
[----:B-1----:R-:W-:Y:S01]  /*4e50*/  @!P4 IADD3 R3, P0, PT, R32, 0x580, RZ ;  /* 0x000005802003c810 */ /* 0x002fe20007f1e0ff */
[----:B------:R-:W-:Y:S01]  /*4e60*/  VOTEU.ALL UP1, P4 ;  /* 0x0000000000ff7886 */ /* 0x000fe20002020000 */
[----:B------:R-:W-:Y:S01]  /*4e70*/  UMOV UR18, 0x0 ;  /* 0x0000000000127882 */ /* 0x000fe20000000000 */
[----:B------:R-:W-:Y:S01]  /*4e80*/  UMOV UR19, 0x10000000 ;  /* 0x1000000000137882 */ /* 0x000fe20000000000 */
[----:B------:R-:W-:Y:S01]  /*4e90*/  @!P4 R2UR UR9, R3 ;  /* 0x000000000309c2ca */ /* 0x000fe200000e0000 */
[----:B------:R-:W-:Y:S01]  /*4ea0*/  @!P4 IMAD.X R0, RZ, RZ, R33, P0 ;  /* 0x000000ffff00c224 */ /* 0x000fe200000e0621 */
[----:B------:R-:W-:Y:S01]  /*4eb0*/  @!UP1 UIADD3 UR10, UPT, UPT, UR42, 0x70, URZ ;  /* 0x000000702a0a9890 */ /* 0x000fe2000fffe0ff */
[----:B------:R-:W-:Y:S01]  /*4ec0*/  ISETP.NE.AND P0, PT, R27, 0x2, PT ;  /* 0x000000021b00780c */ /* 0x000fe20003f05270 */
[----:B------:R-:W-:Y:S01]  /*4ed0*/  UMOV UR11, UR43 ;  /* 0x0000002b000b7c82 */ /* 0x000fe20008000000 */
[----:B------:R-:W-:Y:S01]  /*4ee0*/  UMOV UR12, UR36 ;  /* 0x00000024000c7c82 */ /* 0x000fe20008000000 */
[----:B------:R-:W-:Y:S01]  /*4ef0*/  @!P4 R2UR UR8, R0 ;  /* 0x000000000008c2ca */ /* 0x000fe200000e0000 */
[----:B------:R-:W-:Y:S01]  /*4f00*/  IMAD.IADD R20, R8, 0x1, R66 ;  /* 0x0000000108147824 */ /* 0x000fe200078e0242 */
[----:B------:R-:W-:Y:S01]  /*4f10*/  @P3 R2UR UR36, R24 ;  /* 0x00000000182432ca */ /* 0x000fe200000e0000 */
[----:B------:R-:W-:Y:S01]  /*4f20*/  IMAD.IADD R21, R13, 0x1, R68 ;  /* 0x000000010d157824 */ /* 0x000fe200078e0244 */
[----:B------:R-:W-:Y:S02]  /*4f30*/  SEL R0, RZ, 0x1, P0 ;  /* 0x00000001ff007807 */ /* 0x000fe40000000000 */
[----:B------:R-:W-:Y:S01]  /*4f40*/  SEL R27, R27, RZ, P0 ;  /* 0x000000ff1b1b7207 */ /* 0x000fe20000000000 */
[----:B------:R-:W-:Y:S01]  /*4f50*/  IMAD.U32 R10, RZ, RZ, UR9 ;  /* 0x00000009ff0a7e24 */ /* 0x000fe2000f8e00ff */
[----:B------:R-:W-:Y:S01]  /*4f60*/  UMOV UR9, UR17 ;  /* 0x0000001100097c82 */ /* 0x000fe20008000000 */
[----:B------:R-:W-:Y:S03]  /*4f70*/  LOP3.LUT R25, R25, R0, RZ, 0x3c, !PT ;  /* 0x0000000019197212 */ /* 0x000fe600078e3cff */
[----:B------:R-:W-:Y:S01]  /*4f80*/  @!P4 R2UR UR14, R10 ;  /* 0x000000000a0ec2ca */ /* 0x000fe200000e0000 */
[----:B------:R-:W-:Y:S01]  /*4f90*/  IMAD.U32 R11, RZ, RZ, UR8 ;  /* 0x00000008ff0b7e24 */ /* 0x000fe2000f8e00ff */
[----:B------:R-:W-:Y:S01]  /*4fa0*/  @!UP1 UIADD3 UR8, UPT, UPT, UR7, 0x6200, URZ ;  /* 0x0000620007089890 */ /* 0x000fe2000fffe0ff */
[----:B------:R-:W-:Y:S03]  /*4fb0*/  VOTEU.ALL UP1, P4 ;  /* 0x0000000000ff7886 */ /* 0x000fe60002020000 */
[----:B------:R-:W-:Y:S11]  /*4fc0*/  @!P4 R2UR UR15, R11 ;  /* 0x000000000b0fc2ca */ /* 0x000ff600000e0000 */
[----:B------:R-:W-:Y:S02]  /*4fd0*/  @!UPT UIADD3 URZ, UPT, UPT, URZ, URZ, URZ ;  /* 0x000000fffffff290 */ /* 0x000fe4000fffe0ff */
[----:B------:R2:W-:Y:S01]  /*4fe0*/  @!UP1 UTMALDG.3D [UR8], [UR14], desc[UR18] ;  /* 0x000012080e0095b4 */ /* 0x0005e20008011000 */
[----:B------:R2:W-:Y:S01]  /*4ff0*/  @!P4 SYNCS.ARRIVE.TRANS64.RED.A0TR RZ, [UR7+0x78], R23 ;  /* 0x00007817ffffc9a7 */ /* 0x0005e20008300407 */
[----:B------:R-:W-:Y:S01]  /*5000*/  UPLOP3.LUT UP1, UPT, UPT, UPT, UPT, 0x80, 0x8 ;  /* 0x000000000008789c */ /* 0x000fe20003f2f070 */
[----:B------:R-:W-:Y:S01]  /*5010*/  SYNCS.ARRIVE.TRANS64.RED.A1T0 RZ, [UR13], RZ ;  /* 0x000000ffffff79a7 */ /* 0x000fe2000810040d */
[----:B------:R-:W-:Y:S09]  /*5020*/  @P3 BRA `(.L_x_84) ;  /* 0xffffffec00103947 */ /* 0x000ff2000383ffff */
[----:B------:R-:W1:Y:S02]  /*5030*/  SYNCS.PHASECHK.TRANS64.TRYWAIT P0, [UR7+0x80], R12 ;  /* 0x0000800cff0075a7 */ /* 0x000e640008001107 */
[----:B-1----:R-:W-:Y:S05]  /*5040*/  @!P0 BRA `(.L_x_85) ;  /* 0x0000006800508947 */ /* 0x002fea0003800000 */
.L_x_219:
[----:B------:R-:W3:Y:S02]  /*5050*/  SYNCS.PHASECHK.TRANS64.TRYWAIT P0, [UR7+0x88], R12 ;  /* 0x0000880cff0075a7 */ /* 0x000ee40008001107 */
[----:B---3--:R-:W-:Y:S05]  /*5060*/  @!P0 BRA `(.L_x_86) ;  /* 0x0000006800608947 */ /* 0x008fea0003800000 */
.L_x_221:
[----:B------:R-:W3:Y:S01]  /*5070*/  SYNCS.PHASECHK.TRANS64.TRYWAIT P0, [UR7+0x90], R12 ;  /* 0x0000900cff0075a7 */ /* 0x000ee20008001107 */
[----:B------:R-:W-:Y:S01]  /*5080*/  HFMA2 R0, -RZ, RZ, 0, 5.9604644775390625e-08 ;  /* 0x00000001ff007431 */ /* 0x000fe200000001ff */
[----:B---3--:R-:W-:Y:S06]  /*5090*/  @!P0 BRA `(.L_x_87) ;  /* 0x00000068006c8947 */ /* 0x008fec0003800000 */
.L_x_223:
[----:B------:R-:W-:Y:S02]  /*50a0*/  MOV R2, UR7 ;  /* 0x0000000700027c02 */ /* 0x000fe40008000f00 */
[----:B-1----:R-:W-:-:S07]  /*50b0*/  SHF.L.U32 R3, R0, 0x1f, RZ ;  /* 0x0000001f00037819 */ /* 0x002fce00000006ff */
.L_x_88:
[----:B-1----:R1:W3:Y:S02]  /*50c0*/  SYNCS.PHASECHK.TRANS64.TRYWAIT P0, [R2+URZ+0x98], R3 ;  /* 0x00009803020075a7 */ /* 0x0022e400080011ff */
[----:B---3--:R-:W-:Y:S05]  /*50d0*/  @!P0 NANOSLEEP.SYNCS 0x989680 ;  /* 0x009896800000895d */ /* 0x008fea0003900000 */
[----:B------:R-:W3:Y:S02]  /*50e0*/  @!P0 SYNCS.PHASECHK.TRANS64 P0, [R2+URZ+0x98], R3 ;  /* 0x00009803020085a7 */ /* 0x000ee400080010ff */
[----:B--23--:R-:W-:Y:S05]  /*50f0*/  @P0 EXIT ;  /* 0x000000000000094d */ /* 0x00cfea0003800000 */
[----:B------:R-:W-:Y:S05]  /*5100*/  BRA `(.L_x_88) ;  /* 0xfffffffc00ec7947 */ /* 0x000fea000383ffff */
.L_x_69:
[----:B------:R-:W-:-:S06]  /*5110*/  UISETP.GE.AND UP1, UPT, UR8, 0x4, UPT ;  /* 0x000000040800788c */ /* 0x000fcc000bf26270 */
[----:B------:R-:W-:-:S13]  /*5120*/  PLOP3.LUT P0, PT, PT, PT, UP1, 0x80, 0x8 ;  /* 0x000000000008781c */ /* 0x000fda0003f0f018 */
[----:B------:R-:W-:Y:S05]  /*5130*/  @!P0 EXIT ;  /* 0x000000000000894d */ /* 0x000fea0003800000 */
[----:B------:R-:W-:Y:S01]  /*5140*/  BAR.SYNC.DEFER_BLOCKING 0x6, 0xa0 ;  /* 0x0182800000007b1d */ /* 0x000fe20000010000 */
[C---:B------:R-:W-:Y:S01]  /*5150*/  IMAD.SHL.U32 R3, R80.reuse, 0x10, RZ ;  /* 0x0000001050037824 */ /* 0x040fe200078e00ff */
[C---:B------:R-:W-:Y:S01]  /*5160*/  SHF.L.U32 R33, R80.reuse, 0x10, RZ ;  /* 0x0000001050217819 */ /* 0x040fe200000006ff */
[C---:B------:R-:W-:Y:S01]  /*5170*/  IMAD.SHL.U32 R2, R80.reuse, 0x2, RZ ;  /* 0x0000000250027824 */ /* 0x040fe200078e00ff */
[C---:B------:R-:W-:Y:S01]  /*5180*/  LOP3.LUT R81, R80.reuse, 0x60, RZ, 0xc0, !PT ;  /* 0x0000006050517812 */ /* 0x040fe200078ec0ff */
[----:B------:R-:W-:Y:S01]  /*5190*/  HFMA2 R75, -RZ, RZ, 0, 0 ;  /* 0x00000000ff4b7431 */ /* 0x000fe200000001ff */
[----:B------:R-:W-:Y:S02]  /*51a0*/  UMOV UR48, 0x400 ;  /* 0x0000040000307882 */ /* 0x000fe40000000000 */
[----:B------:R-:W1:Y:S01]  /*51b0*/  LDC R71, c[0x0][0x370] ;  /* 0x0000dc00ff477b82 */ /* 0x000e620000000800 */
[----:B------:R-:W-:Y:S01]  /*51c0*/  ULEA UR48, UR37, UR48, 0x18 ;  /* 0x0000003025307291 */ /* 0x000fe2000f8ec0ff */
[----:B------:R-:W-:Y:S01]  /*51d0*/  LOP3.LUT R5, R3, 0x60, RZ, 0xc0, !PT ;  /* 0x0000006003057812 */ /* 0x000fe200078ec0ff */
[----:B------:R-:W-:Y:S01]  /*51e0*/  IMAD.MOV.U32 R30, RZ, RZ, RZ ;  /* 0x000000ffff1e7224 */ /* 0x000fe200078e00ff */
[----:B------:R-:W-:Y:S01]  /*51f0*/  LOP3.LUT R78, R80, 0x2, RZ, 0xc0, !PT ;  /* 0x00000002504e7812 */ /* 0x000fe200078ec0ff */
[----:B------:R-:W-:Y:S01]  /*5200*/  UIADD3 UR4, UPT, UPT, UR48, 0x200, URZ ;  /* 0x0000020030047890 */ /* 0x000fe2000fffe0ff */
[----:B------:R-:W-:Y:S01]  /*5210*/  LOP3.LUT R2, R5, 0xc, R2, 0xf8, !PT ;  /* 0x0000000c05027812 */ /* 0x000fe200078ef802 */
[----:B------:R-:W-:Y:S01]  /*5220*/  IMAD.MOV.U32 R84, RZ, RZ, RZ ;  /* 0x000000ffff547224 */ /* 0x000fe200078e00ff */
[----:B------:R-:W2:Y:S01]  /*5230*/  LDC R28, c[0x0][0xb0c] ;  /* 0x0002c300ff1c7b82 */ /* 0x000ea20000000800 */
[----:B------:R-:W-:Y:S01]  /*5240*/  LOP3.LUT R33, R33, 0x600000, RZ, 0xc0, !PT ;  /* 0x0060000021217812 */ /* 0x000fe200078ec0ff */
[----:B------:R-:W4:Y:S01]  /*5250*/  LDCU.64 UR52, c[0x0][0x348] ;  /* 0x00006900ff3477ac */ /* 0x000f220008000a00 */
[----:B------:R-:W-:Y:S01]  /*5260*/  IMAD.U32 R73, RZ, RZ, UR4 ;  /* 0x00000004ff497e24 */ /* 0x000fe2000f8e00ff */
[----:B------:R-:W-:-:S02]  /*5270*/  LOP3.LUT R2, R2, 0x790, R3, 0xf8, !PT ;  /* 0x0000079002027812 */ /* 0x000fc400078ef803 */
[----:B------:R-:W-:Y:S01]  /*5280*/  LOP3.LUT R80, R80, 0x4, RZ, 0xc0, !PT ;  /* 0x0000000450507812 */ /* 0x000fe200078ec0ff */
[----:B------:R-:W1:Y:S01]  /*5290*/  LDCU.64 UR38, c[0x0][0x888] ;  /* 0x00011100ff2677ac */ /* 0x000e620008000a00 */
[----:B------:R-:W1:Y:S01]  /*52a0*/  LDC R69, c[0x0][0xb20] ;  /* 0x0002c800ff457b82 */ /* 0x000e620000000800 */
[----:B------:R-:W3:Y:S01]  /*52b0*/  LDS R0, [UR48+0x160] ;  /* 0x00016030ff007984 */ /* 0x000ee20008000800 */
[----:B------:R-:W-:Y:S01]  /*52c0*/  LEA R79, R2, R73, 0x2 ;  /* 0x00000049024f7211 */ /* 0x000fe200078e10ff */
[----:B------:R-:W1:Y:S01]  /*52d0*/  LDCU.64 UR44, c[0x0][0x890] ;  /* 0x00011200ff2c77ac */ /* 0x000e620008000a00 */
[----:B------:R-:W-:-:S03]  /*52e0*/  MOV R76, RZ ;  /* 0x000000ff004c7202 */ /* 0x000fc60000000f00 */
[--C-:B------:R-:W-:Y:S01]  /*52f0*/  IMAD R78, R78, -0x10, R79.reuse ;  /* 0xfffffff04e4e7824 */ /* 0x100fe200078e024f */
[----:B------:R-:W1:Y:S01]  /*5300*/  LDC R27, c[0x0][0xb30] ;  /* 0x0002cc00ff1b7b82 */ /* 0x000e620000000800 */
[----:B------:R-:W-:Y:S01]  /*5310*/  IMAD R77, R80, -0x10, R79 ;  /* 0xfffffff0504d7824 */ /* 0x000fe200078e024f */
[----:B------:R-:W-:Y:S01]  /*5320*/  UMOV UR49, URZ ;  /* 0x000000ff00317c82 */ /* 0x000fe20008000000 */
[----:B------:R-:W-:-:S05]  /*5330*/  UMOV UR51, URZ ;  /* 0x000000ff00337c82 */ /* 0x000fca0008000000 */
[----:B------:R-:W1:Y:S08]  /*5340*/  LDC.64 R64, c[0x0][0xb10] ;  /* 0x0002c400ff407b82 */ /* 0x000e700000000a00 */
[----:B------:R-:W1:Y:S08]  /*5350*/  LDC.64 R24, c[0x0][0xb18] ;  /* 0x0002c600ff187b82 */ /* 0x000e700000000a00 */
[----:B------:R-:W1:Y:S08]  /*5360*/  LDC.64 R22, c[0x0][0xb28] ;  /* 0x0002ca00ff167b82 */ /* 0x000e700000000a00 */
[----:B------:R-:W1:Y:S01]  /*5370*/  LDC.64 R62, c[0x0][0x8b0] ;  /* 0x00022c00ff3e7b82 */ /* 0x000e620000000a00 */
[----:B---3--:R-:W-:-:S07]  /*5380*/  IMAD.IADD R33, R0, 0x1, R33 ;  /* 0x0000000100217824 */ /* 0x008fce00078e0221 */
[----:B------:R-:W3:Y:S08]  /*5390*/  LDC.64 R60, c[0x0][0x8a8] ;  /* 0x00022a00ff3c7b82 */ /* 0x000ef00000000a00 */
[----:B--2-4-:R-:W1:Y:S02]  /*53a0*/  LDC R70, c[0x0][0x374] ;  /* 0x0000dd00ff467b82 */ /* 0x014e640000000800 */
.L_x_164:
[C---:B------:R-:W-:Y:S02]  /*53b0*/  LEA R0, R84.reuse, UR48, 0x3 ;  /* 0x0000003054007c11 */ /* 0x040fe4000f8e18ff */
[----:B------:R-:W-:Y:S02]  /*53c0*/  SHF.L.U32 R3, R75, 0x1f, RZ ;  /* 0x0000001f4b037819 */ /* 0x000fe400000006ff */
[----:B-1----:R-:W-:Y:S02]  /*53d0*/  LEA R16, R84, UR48, 0x4 ;  /* 0x0000003054107c11 */ /* 0x002fe4000f8e20ff */
[----:B------:R-:W2:Y:S02]  /*53e0*/  SYNCS.PHASECHK.TRANS64.TRYWAIT P0, [R0+URZ+0xb0], R3 ;  /* 0x0000b003000075a7 */ /* 0x000ea400080011ff */
[----:B--23--:R-:W-:Y:S05]  /*53f0*/  @!P0 BRA `(.L_x_89) ;  /* 0x0000006400ac8947 */ /* 0x00cfea0003800000 */
.L_x_224:
[----:B------:R-:W4:Y:S01]  /*5400*/  LDC.64 R12, c[0x0][0xb10] ;  /* 0x0002c400ff0c7b82 */ /* 0x000f220000000a00 */
[----:B------:R-:W3:Y:S01]  /*5410*/  LDS.128 R16, [R16+0x140] ;  /* 0x0001400010107984 */ /* 0x000ee20000000c00 */
[----:B-1----:R-:W-:Y:S01]  /*5420*/  ISETP.NE.AND P1, PT, R27, 0x1, PT ;  /* 0x000000011b00780c */ /* 0x002fe20003f25270 */
[----:B--2---:R-:W-:Y:S01]  /*5430*/  VIADD R0, R0, 0xc0 ;  /* 0x000000c000007836 */ /* 0x004fe20000000000 */
[----:B------:R-:W-:Y:S04]  /*5440*/  ISETP.GE.AND P0, PT, R26, 0x1, PT ;  /* 0x000000011a00780c */ /* 0x000fe80003f06270 */
[----:B------:R-:W1:Y:S01]  /*5450*/  LDC.64 R10, c[0x0][0xb18] ;  /* 0x0002c600ff0a7b82 */ /* 0x000e620000000a00 */
[----:B------:R-:W-:Y:S01]  /*5460*/  PRMT R0, RZ, 0x654, R0 ;  /* 0x00000654ff007816 */ /* 0x000fe20000000000 */
[----:B------:R-:W-:Y:S01]  /*5470*/  @!PT LDS RZ, [RZ] ;  /* 0x00000000fffff984 */ /* 0x000fe20000000800 */
[----:B------:R-:W-:Y:S01]  /*5480*/  @!PT LDS RZ, [RZ] ;  /* 0x00000000fffff984 */ /* 0x000fe20000000800 */
[----:B------:R-:W-:Y:S01]  /*5490*/  @!PT LDS RZ, [RZ] ;  /* 0x00000000fffff984 */ /* 0x000fe20000000800 */
[----:B------:R-:W-:Y:S01]  /*54a0*/  @!PT LDS RZ, [RZ] ;  /* 0x00000000fffff984 */ /* 0x000fe20000000800 */
[----:B------:R2:W-:Y:S06]  /*54b0*/  MEMBAR.ALL.CTA ;  /* 0x0000000000007992 */ /* 0x0005ec0000008000 */
[----:B--2---:R-:W2:Y:S01]  /*54c0*/  FENCE.VIEW.ASYNC.S ;  /* 0x00000000000073c6 */ /* 0x004ea20000000000 */
[----:B------:R-:W1:Y:S08]  /*54d0*/  @!P1 LDC R14, c[0x0][0xb20] ;  /* 0x0002c800ff0e9b82 */ /* 0x000e700000000800 */
[----:B------:R-:W1:Y:S01]  /*54e0*/  @!P1 LDC R9, c[0x0][0xb0c] ;  /* 0x0002c300ff099b82 */ /* 0x000e620000000800 */
[----:B--2---:R2:W-:Y:S01]  /*54f0*/  SYNCS.ARRIVE.TRANS64.RED.A1T0 RZ, [R0+URZ], RZ ;  /* 0x000000ff00ff79a7 */ /* 0x0045e200081004ff */
[----:B---3--:R-:W-:Y:S04]  /*5500*/  LOP3.LUT P4, RZ, R18, 0x1, RZ, 0xc0, !PT ;  /* 0x0000000112ff7812 */ /* 0x008fe8000788c0ff */
[----:B------:R-:W-:Y:S09]  /*5510*/  P2R R82, PR, RZ, 0x10 ;  /* 0x00000010ff527803 */ /* 0x000ff20000000000 */
[----:B------:R-:W-:Y:S02]  /*5520*/  @P4 MOV R31, R16 ;  /* 0x00000010001f4202 */ /* 0x000fe40000000f00 */
[----:B------:R-:W-:Y:S01]  /*5530*/  @P4 LOP3.LUT R29, R17, 0xffff, RZ, 0xc0, !PT ;  /* 0x0000ffff111d4812 */ /* 0x000fe200078ec0ff */
[----:B--2-4-:R-:W-:Y:S06]  /*5540*/  @!P0 BRA `(.L_x_90) ;  /* 0x0000000000a48947 */ /* 0x014fec0003800000 */
[----:B------:R-:W-:Y:S01]  /*5550*/  IMAD.HI.U32 R36, R70, R25, RZ ;  /* 0x0000001946247227 */ /* 0x000fe200078e00ff */
[----:B------:R-:W-:Y:S02]  /*5560*/  ISETP.NE.AND P0, PT, R24, 0x1, PT ;  /* 0x000000011800780c */ /* 0x000fe40003f05270 */
[----:B------:R-:W-:Y:S01]  /*5570*/  ISETP.NE.AND P2, PT, R26, 0x1, PT ;  /* 0x000000011a00780c */ /* 0x000fe20003f45270 */
[-C--:B------:R-:W-:Y:S01]  /*5580*/  IMAD.HI.U32 R34, R71, R64.reuse, RZ ;  /* 0x0000004047227227 */ /* 0x080fe200078e00ff */
[----:B------:R-:W-:Y:S02]  /*5590*/  SHF.R.U32.HI R37, RZ, R69, R36 ;  /* 0x00000045ff257219 */ /* 0x000fe40000011624 */
[----:B------:R-:W-:Y:S01]  /*55a0*/  ISETP.NE.AND P3, PT, R28, 0x1, PT ;  /* 0x000000011c00780c */ /* 0x000fe20003f65270 */
[----:B------:R-:W-:Y:S01]  /*55b0*/  IMAD.HI.U32 R40, R29, R25, RZ ;  /* 0x000000191d287227 */ /* 0x000fe200078e00ff */
[----:B------:R-:W-:Y:S02]  /*55c0*/  SHF.R.U32.HI R34, RZ, R65, R34 ;  /* 0x00000041ff227219 */ /* 0x000fe40000011622 */
[----:B------:R-:W-:Y:S01]  /*55d0*/  SEL R3, R70, R37, !P0 ;  /* 0x0000002546037207 */ /* 0x000fe20004000000 */
[----:B------:R-:W-:Y:S01]  /*55e0*/  IMAD.HI.U32 R38, R31, R64, RZ ;  /* 0x000000401f267227 */ /* 0x000fe200078e00ff */
[----:B------:R-:W-:Y:S03]  /*55f0*/  SEL R7, R71, R34, !P3 ;  /* 0x0000002247077207 */ /* 0x000fe60005800000 */
[-C--:B------:R-:W-:Y:S01]  /*5600*/  IMAD.HI.U32 R34, R3, R22.reuse, RZ ;  /* 0x0000001603227227 */ /* 0x080fe200078e00ff */
[----:B------:R-:W-:Y:S03]  /*5610*/  SHF.R.U32.HI R38, RZ, R65, R38 ;  /* 0x00000041ff267219 */ /* 0x000fe60000011626 */
[----:B------:R-:W-:Y:S01]  /*5620*/  IMAD.HI.U32 R36, R7, R22, RZ ;  /* 0x0000001607247227 */ /* 0x000fe200078e00ff */
[----:B------:R-:W-:Y:S02]  /*5630*/  @P2 SHF.R.U32.HI R3, RZ, R23, R34 ;  /* 0x00000017ff032219 */ /* 0x000fe40000011622 */
[----:B------:R-:W-:Y:S02]  /*5640*/  SHF.R.U32.HI R34, RZ, R69, R40 ;  /* 0x00000045ff227219 */ /* 0x000fe40000011628 */
[----:B------:R-:W-:Y:S01]  /*5650*/  @P2 SHF.R.U32.HI R7, RZ, R23, R36 ;  /* 0x00000017ff072219 */ /* 0x000fe20000011624 */
[C---:B------:R-:W-:Y:S01]  /*5660*/  IMAD R2, R26.reuse, R3, RZ ;  /* 0x000000031a027224 */ /* 0x040fe200078e02ff */
[----:B------:R-:W-:Y:S02]  /*5670*/  SEL R5, R29, R34, !P0 ;  /* 0x000000221d057207 */ /* 0x000fe40004000000 */
[----:B------:R-:W-:Y:S01]  /*5680*/  SEL R3, R31, R38, !P3 ;  /* 0x000000261f037207 */ /* 0x000fe20005800000 */
[----:B------:R-:W-:Y:S01]  /*5690*/  IMAD R4, R26, R7, RZ ;  /* 0x000000071a047224 */ /* 0x000fe200078e02ff */
[C---:B------:R-:W-:Y:S01]  /*56a0*/  ISETP.GE.AND P0, PT, R5.reuse, R2, PT ;  /* 0x000000020500720c */ /* 0x040fe20003f06270 */
[----:B------:R-:W-:Y:S03]  /*56b0*/  IMAD.HI.U32 R6, R5, R22, RZ ;  /* 0x0000001605067227 */ /* 0x000fe600078e00ff */
[----:B------:R-:W-:Y:S01]  /*56c0*/  ISETP.GE.OR P0, PT, R3, R4, P0 ;  /* 0x000000040300720c */ /* 0x000fe20000706670 */
[----:B------:R-:W-:Y:S01]  /*56d0*/  IMAD.MOV R4, RZ, RZ, -R3 ;  /* 0x000000ffff047224 */ /* 0x000fe200078e0a03 */
[-C--:B------:R-:W-:Y:S03]  /*56e0*/  SHF.R.U32.HI R6, RZ, R23.reuse, R6 ;  /* 0x00000017ff067219 */ /* 0x080fe60000011606 */
[----:B------:R-:W-:Y:S01]  /*56f0*/  IMAD R31, R28, R4, R31 ;  /* 0x000000041c1f7224 */ /* 0x000fe200078e021f */
[----:B------:R-:W-:Y:S05]  /*5700*/  SEL R15, R5, R6, !P2 ;  /* 0x00000006050f7207 */ /* 0x000fea0005000000 */
[----:B------:R-:W-:Y:S02]  /*5710*/  IMAD.MOV R6, RZ, RZ, -R15 ;  /* 0x000000ffff067224 */ /* 0x000fe400078e0a0f */
[C---:B------:R-:W-:Y:S04]  /*5720*/  @!P0 IMAD.HI.U32 R2, R3.reuse, R22, RZ ;  /* 0x0000001603028227 */ /* 0x040fe800078e00ff */
[----:B------:R-:W-:Y:S01]  /*5730*/  IMAD R6, R26, R6, R5 ;  /* 0x000000061a067224 */ /* 0x000fe200078e0205 */
[----:B------:R-:W-:Y:S04]  /*5740*/  @!P0 SHF.R.U32.HI R2, RZ, R23, R2 ;  /* 0x00000017ff028219 */ /* 0x000fe80000011602 */
[----:B------:R-:W-:Y:S02]  /*5750*/  @!P0 SEL R0, R3, R2, !P2 ;  /* 0x0000000203008207 */ /* 0x000fe40005000000 */
[----:B------:R-:W-:Y:S02]  /*5760*/  IADD3 R2, PT, PT, -R5, RZ, RZ ;  /* 0x000000ff05027210 */ /* 0x000fe40007ffe1ff */
[----:B------:R-:W-:Y:S01]  /*5770*/  @!P0 IADD3 R8, PT, PT, R15, -R0, RZ ;  /* 0x800000000f088210 */ /* 0x000fe20007ffe0ff */
[----:B------:R-:W-:Y:S02]  /*5780*/  @!P0 IMAD R0, R7, R6, R0 ;  /* 0x0000000607008224 */ /* 0x000fe400078e0200 */
[----:B------:R-:W-:Y:S02]  /*5790*/  IMAD R29, R24, R2, R29 ;  /* 0x00000002181d7224 */ /* 0x000fe400078e021d */
[----:B------:R-:W-:Y:S02]  /*57a0*/  @!P0 IMAD R5, R8, R26, R3 ;  /* 0x0000001a08058224 */ /* 0x000fe400078e0203 */
[----:B------:R-:W-:Y:S04]  /*57b0*/  @!P0 IMAD.MOV.U32 R3, RZ, RZ, R0 ;  /* 0x000000ffff038224 */ /* 0x000fe800078e0000 */
[----:B------:R-:W-:Y:S02]  /*57c0*/  IMAD R31, R3, R28, R31 ;  /* 0x0000001c031f7224 */ /* 0x000fe400078e021f */
[----:B------:R-:W-:Y:S07]  /*57d0*/  IMAD R29, R5, R24, R29 ;  /* 0x00000018051d7224 */ /* 0x000fee00078e021d */
.L_x_90:
[----:B-1----:R-:W-:Y:S01]  /*57e0*/  @!P1 ISETP.NE.AND P0, PT, R10, 0x1, PT ;  /* 0x000000010a00980c */ /* 0x002fe20003f05270 */
[----:B------:R-:W-:Y:S01]  /*57f0*/  @!P1 IMAD.HI.U32 R3, R29, R11, RZ ;  /* 0x0000000b1d039227 */ /* 0x000fe200078e00ff */
[----:B------:R-:W-:Y:S01]  /*5800*/  R2UR UR42, R21 ;  /* 0x00000000152a72ca */ /* 0x000fe200000e0000 */
[----:B------:R-:W-:Y:S01]  /*5810*/  BSSY.RECONVERGENT B6, `(.L_x_91) ;  /* 0x0000031000067945 */ /* 0x000fe20003800200 */
[----:B------:R-:W-:Y:S01]  /*5820*/  R2UR UR41, R20 ;  /* 0x00000000142972ca */ /* 0x000fe200000e0000 */
[----:B------:R-:W-:Y:S01]  /*5830*/  @!P1 IMAD.HI.U32 R0, R31, R12, RZ ;  /* 0x0000000c1f009227 */ /* 0x000fe200078e00ff */
[----:B------:R-:W-:Y:S02]  /*5840*/  @!P1 SHF.R.U32.HI R2, RZ, R14, R3 ;  /* 0x0000000eff029219 */ /* 0x000fe40000011603 */
[----:B------:R-:W-:Y:S01]  /*5850*/  @!P1 ISETP.NE.AND P2, PT, R9, 0x1, PT ;  /* 0x000000010900980c */ /* 0x000fe20003f45270 */
[----:B------:R-:W-:Y:S01]  /*5860*/  VIADD R84, R84, 0x1 ;  /* 0x0000000154547836 */ /* 0x000fe20000000000 */
[----:B------:R-:W-:Y:S02]  /*5870*/  @!P1 SEL R2, R29, R2, !P0 ;  /* 0x000000021d029207 */ /* 0x000fe40004000000 */
[----:B------:R-:W-:Y:S02]  /*5880*/  @!P1 SHF.R.U32.HI R0, RZ, R13, R0 ;  /* 0x0000000dff009219 */ /* 0x000fe40000011600 */
[----:B------:R-:W-:Y:S01]  /*5890*/  LOP3.LUT P0, RZ, R73, 0x1b0, RZ, 0xc0, !PT ;  /* 0x000001b049ff7812 */ /* 0x000fe2000780c0ff */
[----:B------:R-:W-:Y:S01]  /*58a0*/  USHF.L.U32 UR42, UR42, 0x7, URZ ;  /* 0x000000072a2a7899 */ /* 0x000fe200080006ff */
[----:B------:R-:W-:Y:S01]  /*58b0*/  @!P1 SEL R3, R31, R0, !P2 ;  /* 0x000000001f039207 */ /* 0x000fe20005000000 */
[----:B------:R-:W-:Y:S01]  /*58c0*/  USHF.L.U32 UR41, UR41, 0x7, URZ ;  /* 0x0000000729297899 */ /* 0x000fe200080006ff */
[----:B------:R-:W-:Y:S03]  /*58d0*/  @P4 SHF.R.U32.HI R74, RZ, 0x10, R17 ;  /* 0x00000010ff4a4819 */ /* 0x000fe60000011611 */
[----:B------:R-:W-:Y:S02]  /*58e0*/  @!P1 IMAD.IADD R0, R2, 0x1, -R3 ;  /* 0x0000000102009824 */ /* 0x000fe400078e0a03 */
[----:B------:R-:W-:Y:S02]  /*58f0*/  @!P1 IMAD.IADD R2, R3, 0x1, -R2 ;  /* 0x0000000103029824 */ /* 0x000fe400078e0a02 */
[----:B------:R-:W-:Y:S02]  /*5900*/  @!P1 IMAD R31, R0, R9, R31 ;  /* 0x00000009001f9224 */ /* 0x000fe400078e021f */
[----:B------:R-:W-:Y:S01]  /*5910*/  @!P1 IMAD R29, R2, R10, R29 ;  /* 0x0000000a021d9224 */ /* 0x000fe200078e021d */
[----:B------:R-:W-:Y:S06]  /*5920*/  @!P0 BRA `(.L_x_92) ;  /* 0x00000000007c8947 */ /* 0x000fec0003800000 */
[----:B------:R-:W1:Y:S01]  /*5930*/  LDCU.64 UR8, c[0x4][0x80] ;  /* 0x01001000ff0877ac */ /* 0x000e620008000a00 */
[----:B------:R-:W-:Y:S01]  /*5940*/  MOV R2, 0x0 ;  /* 0x0000000000027802 */ /* 0x000fe20000000f00 */
[----:B------:R-:W-:Y:S02]  /*5950*/  HFMA2 R12, -RZ, RZ, 0, 5.9604644775390625e-08 ;  /* 0x00000001ff0c7431 */ /* 0x000fe400000001ff */
[----:B------:R-:W-:Y:S01]  /*5960*/  IMAD.MOV.U32 R8, RZ, RZ, 0x70 ;  /* 0x00000070ff087424 */ /* 0x000fe200078e00ff */
[----:B------:R2:W3:Y:S01]  /*5970*/  LDC.64 R14, c[0x4][R2] ;  /* 0x01000000020e7b82 */ /* 0x0004e20000000a00 */
[----:B------:R-:W4:Y:S01]  /*5980*/  LDCU.64 UR6, c[0x4][0x88] ;  /* 0x01001100ff0677ac */ /* 0x000f220008000a00 */
[----:B------:R-:W-:Y:S01]  /*5990*/  IMAD.MOV.U32 R13, RZ, RZ, RZ ;  /* 0x000000ffff0d7224 */ /* 0x000fe200078e00ff */
[----:B------:R-:W2:Y:S01]  /*59a0*/  LDCU.64 UR4, c[0x4][0x8] ;  /* 0x01000100ff0477ac */ /* 0x000ea20008000a00 */
[----:B-1----:R-:W-:Y:S01]  /*59b0*/  MOV R5, UR9 ;  /* 0x0000000900057c02 */ /* 0x002fe20008000f00 */
[----:B------:R-:W-:Y:S01]  /*59c0*/  IMAD.U32 R4, RZ, RZ, UR8 ;  /* 0x00000008ff047e24 */ /* 0x000fe2000f8e00ff */
[----:B----4-:R-:W-:Y:S01]  /*59d0*/  MOV R7, UR7 ;  /* 0x0000000700077c02 */ /* 0x010fe20008000f00 */
[----:B------:R-:W-:Y:S01]  /*59e0*/  IMAD.U32 R6, RZ, RZ, UR6 ;  /* 0x00000006ff067e24 */ /* 0x000fe2000f8e00ff */
[----:B--2---:R-:W-:Y:S01]  /*59f0*/  MOV R11, UR5 ;  /* 0x00000005000b7c02 */ /* 0x004fe20008000f00 */
[----:B------:R-:W-:Y:S02]  /*5a00*/  IMAD.U32 R10, RZ, RZ, UR4 ;  /* 0x00000004ff0a7e24 */ /* 0x000fe4000f8e00ff */
[----:B------:R-:W-:Y:S07]  /*5a10*/  LEPC R20, `(.L_x_93) ;  /* 0x000000001014794e */ /* 0x000fee0000000000 */
[----:B---3-5:R-:W-:Y:S05]  /*5a20*/  CALL.ABS.NOINC R14 ;  /* 0x000000000e007343 */ /* 0x028fea0003c00000 */
.L_x_93:
[----:B------:R-:W1:Y:S01]  /*5a30*/  LDCU.64 UR8, c[0x4][0x80] ;  /* 0x01001000ff0877ac */ /* 0x000e620008000a00 */
[----:B------:R-:W2:Y:S01]  /*5a40*/  LDC.64 R2, c[0x4][R2] ;  /* 0x0100000002027b82 */ /* 0x000ea20000000a00 */
[----:B------:R-:W-:Y:S02]  /*5a50*/  HFMA2 R12, -RZ, RZ, 0, 5.9604644775390625e-08 ;  /* 0x00000001ff0c7431 */ /* 0x000fe400000001ff */
[----:B------:R-:W-:Y:S02]  /*5a60*/  IMAD.MOV.U32 R8, RZ, RZ, 0x70 ;  /* 0x00000070ff087424 */ /* 0x000fe400078e00ff */
[----:B------:R-:W-:Y:S01]  /*5a70*/  IMAD.MOV.U32 R13, RZ, RZ, RZ ;  /* 0x000000ffff0d7224 */ /* 0x000fe200078e00ff */
[----:B------:R-:W3:Y:S01]  /*5a80*/  LDCU.64 UR6, c[0x4][0x88] ;  /* 0x01001100ff0677ac */ /* 0x000ee20008000a00 */
[----:B------:R-:W4:Y:S01]  /*5a90*/  LDCU.64 UR4, c[0x4][0x8] ;  /* 0x01000100ff0477ac */ /* 0x000f220008000a00 */
[----:B-1----:R-:W-:Y:S02]  /*5aa0*/  MOV R4, UR8 ;  /* 0x0000000800047c02 */ /* 0x002fe40008000f00 */
[----:B------:R-:W-:Y:S02]  /*5ab0*/  MOV R5, UR9 ;  /* 0x0000000900057c02 */ /* 0x000fe40008000f00 */
[----:B---3--:R-:W-:Y:S01]  /*5ac0*/  MOV R7, UR7 ;  /* 0x0000000700077c02 */ /* 0x008fe20008000f00 */
[----:B------:R-:W-:Y:S01]  /*5ad0*/  IMAD.U32 R6, RZ, RZ, UR6 ;  /* 0x00000006ff067e24 */ /* 0x000fe2000f8e00ff */
[----:B----4-:R-:W-:Y:S01]  /*5ae0*/  MOV R11, UR5 ;  /* 0x00000005000b7c02 */ /* 0x010fe20008000f00 */
[----:B------:R-:W-:Y:S02]  /*5af0*/  IMAD.U32 R10, RZ, RZ, UR4 ;  /* 0x00000004ff0a7e24 */ /* 0x000fe4000f8e00ff */
[----:B------:R-:W-:Y:S07]  /*5b00*/  LEPC R20, `(.L_x_92) ;  /* 0x000000001014794e */ /* 0x000fee0000000000 */
[----:B--2---:R-:W-:Y:S05]  /*5b10*/  CALL.ABS.NOINC R2 ;  /* 0x0000000002007343 */ /* 0x004fea0003c00000 */
.L_x_92:
[----:B------:R-:W-:Y:S05]  /*5b20*/  BSYNC.RECONVERGENT B6 ;  /* 0x0000000000067941 */ /* 0x000fea0003800200 */
.L_x_91:
[----:B------:R-:W-:Y:S01]  /*5b30*/  ISETP.NE.U32.AND P4, PT, R62, RZ, PT ;  /* 0x000000ff3e00720c */ /* 0x000fe20003f85070 */
[----:B------:R-:W-:Y:S01]  /*5b40*/  UISETP.NE.AND UP2, UPT, UR50, URZ, UPT ;  /* 0x000000ff3200728c */ /* 0x000fe2000bf45270 */
[----:B------:R-:W-:Y:S01]  /*5b50*/  ISETP.NE.U32.AND P2, PT, RZ, UR38, PT ;  /* 0x00000026ff007c0c */ /* 0x000fe2000bf45070 */
[----:B------:R-:W-:Y:S01]  /*5b60*/  UISETP.NE.U32.AND UP1, UPT, UR44, URZ, UPT ;  /* 0x000000ff2c00728c */ /* 0x000fe2000bf25070 */
[----:B------:R-:W-:Y:S01]  /*5b70*/  ISETP.NE.AND.EX P4, PT, R63, RZ, PT, P4 ;  /* 0x000000ff3f00720c */ /* 0x000fe20003f85340 */
[----:B------:R-:W-:Y:S01]  /*5b80*/  UPLOP3.LUT UP0, UPT, UPT, UPT, UPT, 0x40, 0x4 ;  /* 0x000000000004789c */ /* 0x000fe20003f0e870 */
[----:B------:R-:W-:Y:S01]  /*5b90*/  ISETP.NE.AND.EX P2, PT, RZ, UR39, PT, P2 ;  /* 0x00000027ff007c0c */ /* 0x000fe2000bf45320 */
[----:B------:R-:W-:Y:S01]  /*5ba0*/  UISETP.NE.AND.EX UP1, UPT, UR45, URZ, UPT, UP1 ;  /* 0x000000ff2d00728c */ /* 0x000fe2000bf25310 */
[----:B------:R-:W-:Y:S04]  /*5bb0*/  PLOP3.LUT P1, PT, PT, PT, UP2, 0x80, 0x8 ;  /* 0x000000000008781c */ /* 0x000fe80003f2f028 */
[----:B------:R-:W-:Y:S06]  /*5bc0*/  @UP2 UPLOP3.LUT UP0, UPT, UPT, UPT, UP1, 0x80, 0x8 ;  /* 0x000000000008289c */ /* 0x000fec0003f0f010 */
[----:B------:R-:W-:Y:S01]  /*5bd0*/  PLOP3.LUT P0, PT, PT, PT, UP0, 0x80, 0x8 ;  /* 0x000000000008781c */ /* 0x000fe20003f0f008 */
[----:B------:R-:W-:Y:S01]  /*5be0*/  @!UPT UIADD3 URZ, UPT, UPT, URZ, URZ, URZ ;  /* 0x000000fffffff290 */ /* 0x000fe2000fffe0ff */
[----:B------:R-:W-:Y:S11]  /*5bf0*/  BRA.U !UP1, `(.L_x_94) ;  /* 0x0000000109387547 */ /* 0x000ff6000b800000 */
[----:B------:R-:W-:Y:S01]  /*5c00*/  UISETP.NE.U32.AND UP0, UPT, UR38, URZ, UPT ;  /* 0x000000ff2600728c */ /* 0x000fe2000bf05070 */
[----:B------:R-:W-:Y:S02]  /*5c10*/  HFMA2 R0, -RZ, RZ, 0, 5.9604644775390625e-08 ;  /* 0x00000001ff007431 */ /* 0x000fe400000001ff */
[----:B------:R-:W-:Y:S01]  /*5c20*/  IMAD.MOV.U32 R67, RZ, RZ, 0x1 ;  /* 0x00000001ff437424 */ /* 0x000fe200078e00ff */
[----:B------:R-:W-:Y:S06]  /*5c30*/  UISETP.NE.AND.EX UP0, UPT, UR39, URZ, UPT, UP0 ;  /* 0x000000ff2700728c */ /* 0x000fec000bf05300 */
[----:B------:R-:W-:Y:S05]  /*5c40*/  PLOP3.LUT P3, PT, PT, PT, UP0, 0x80, 0x8 ;  /* 0x000000000008781c */ /* 0x000fea0003f6f008 */
[----:B------:R-:W1:Y:S01]  /*5c50*/  @UP0 LDCU.64 UR6, c[0x0][0x888] ;  /* 0x00011100ff0607ac */ /* 0x000e620008000a00 */
[----:B------:R-:W-:Y:S07]  /*5c60*/  @UP0 UIMAD UR4, UR36, UR44, URZ ;  /* 0x0000002c240402a4 */ /* 0x000fee000f8e02ff */
[----:B------:R-:W-:Y:S01]  /*5c70*/  @!P3 PRMT R67, R0, 0x7610, R67 ;  /* 0x000076100043b816 */ /* 0x000fe20000000043 */
[----:B-1----:R-:W-:Y:S03]  /*5c80*/  @UP0 UIMAD.WIDE UR6, UR4, 0x4, UR6 ;  /* 0x00000004040608a5 */ /* 0x002fe6000f8e0206 */
[----:B------:R-:W1:Y:S03]  /*5c90*/  @!UP0 LDCU UR4, c[0x0][0x880] ;  /* 0x00011000ff0487ac */ /* 0x000e660008000800 */
[----:B------:R-:W-:Y:S01]  /*5ca0*/  IMAD.U32 R2, RZ, RZ, UR6 ;  /* 0x00000006ff027e24 */ /* 0x000fe2000f8e00ff */
[----:B------:R-:W-:Y:S05]  /*5cb0*/  MOV R3, UR7 ;  /* 0x0000000700037c02 */ /* 0x000fea0008000f00 */
[----:B-----5:R2:W5:Y:S02]  /*5cc0*/  @P3 LDG.E R35, desc[UR46][R2.64] ;  /* 0x0000002e02233981 */ /* 0x020564000c1e1900 */
[----:B-12---:R-:W-:Y:S02]  /*5cd0*/  @!P3 IMAD.U32 R35, RZ, RZ, UR4 ;  /* 0x00000004ff23be24 */ /* 0x006fe4000f8e00ff */
.L_x_94:
[----:B------:R-:W-:Y:S05]  /*5ce0*/  @!P4 BRA `(.L_x_95) ;  /* 0x000000000020c947 */ /* 0x000fea0003800000 */
[----:B------:R-:W-:Y:S04]  /*5cf0*/  ISETP.NE.U32.AND P3, PT, R60, RZ, PT ;  /* 0x000000ff3c00720c */ /* 0x000fe80003f65070 */
[----:B------:R-:W-:Y:S11]  /*5d00*/  ISETP.NE.AND.EX P3, PT, R61, RZ, PT, P3 ;  /* 0x000000ff3d00720c */ /* 0x000ff60003f65330 */
[----:B------:R-:W-:Y:S02]  /*5d10*/  @!UPT UIADD3 URZ, UPT, UPT, URZ, URZ, URZ ;  /* 0x000000fffffff290 */ /* 0x000fe4000fffe0ff */
[----:B------:R-:W1:Y:S01]  /*5d20*/  @P3 LDC.64 R2, c[0x0][0x8a8] ;  /* 0x00022a00ff023b82 */ /* 0x000e620000000a00 */
[----:B------:R-:W-:Y:S04]  /*5d30*/  @P3 IMAD R0, R62, UR36, RZ ;  /* 0x000000243e003c24 */ /* 0x000fe8000f8e02ff */
[----:B-1----:R-:W-:Y:S05]  /*5d40*/  @P3 IMAD.WIDE R2, R0, 0x4, R2 ;  /* 0x0000000400023825 */ /* 0x002fea00078e0202 */
[----:B-----5:R1:W5:Y:S02]  /*5d50*/  @P3 LDG.E R32, desc[UR46][R2.64] ;  /* 0x0000002e02203981 */ /* 0x020364000c1e1900 */
[----:B-1----:R-:W2:Y:S02]  /*5d60*/  @!P3 LDC R32, c[0x0][0x8a0] ;  /* 0x00022800ff20bb82 */ /* 0x002ea40000000800 */
.L_x_95:
[----:B-----5:R-:W-:Y:S01]  /*5d70*/  FSETP.NEU.AND P3, PT, R35, RZ, PT ;  /* 0x000000ff2300720b */ /* 0x020fe20003f6d000 */
[----:B------:R-:W-:Y:S01]  /*5d80*/  BSSY B1, `(.L_x_96) ;  /* 0x0000038000017945 */ /* 0x000fe20003800000 */
[----:B------:R-:W-:Y:S01]  /*5d90*/  SEL R3, RZ, 0xffffffff, P2 ;  /* 0xffffffffff037807 */ /* 0x000fe20001000000 */
[----:B------:R-:W-:Y:S01]  /*5da0*/  IMAD.MOV.U32 R43, RZ, RZ, 0x1 ;  /* 0x00000001ff2b7424 */ /* 0x000fe200078e00ff */
[----:B------:R-:W-:Y:S01]  /*5db0*/  @P1 LOP3.LUT P2, RZ, R67, 0xff, RZ, 0xc0, !PT ;  /* 0x000000ff43ff1812 */ /* 0x000fe2000784c0ff */
[----:B------:R-:W-:Y:S01]  /*5dc0*/  IMAD R34, R30, 0x80, R33 ;  /* 0x000000801e227824 */ /* 0x000fe200078e0221 */
[----:B------:R-:W-:Y:S01]  /*5dd0*/  @P1 SEL R2, RZ, 0xffffffff, P3 ;  /* 0xffffffffff021807 */ /* 0x000fe20001800000 */
[----:B------:R-:W-:Y:S01]  /*5de0*/  IMAD R85, R80, -0x10, R78 ;  /* 0xfffffff050557824 */ /* 0x000fe200078e024e */
[----:B------:R-:W-:Y:S01]  /*5df0*/  LEA R87, R30, UR48, 0x3 ;  /* 0x000000301e577c11 */ /* 0x000fe2000f8e18ff */
[----:B------:R-:W-:Y:S01]  /*5e00*/  IMAD.MOV.U32 R88, RZ, RZ, RZ ;  /* 0x000000ffff587224 */ /* 0x000fe200078e00ff */
[----:B------:R-:W-:Y:S02]  /*5e10*/  @P0 SEL R2, R3, R2, !P2 ;  /* 0x0000000203020207 */ /* 0x000fe40005000000 */
[----:B------:R-:W-:Y:S02]  /*5e20*/  CS2R R46, SRZ ;  /* 0x00000000002e7805 */ /* 0x000fe4000001ff00 */
[----:B------:R-:W-:Y:S02]  /*5e30*/  SHF.L.U32 R0, R76, 0x1f, RZ ;  /* 0x0000001f4c007819 */ /* 0x000fe400000006ff */
[----:B------:R-:W-:Y:S02]  /*5e40*/  CS2R R44, SRZ ;  /* 0x00000000002c7805 */ /* 0x000fe4000001ff00 */
[----:B------:R-:W-:Y:S02]  /*5e50*/  @P1 LOP3.LUT R2, R2, 0x1, RZ, 0xc0, !PT ;  /* 0x0000000102021812 */ /* 0x000fe400078ec0ff */
[----:B------:R-:W-:Y:S02]  /*5e60*/  CS2R R50, SRZ ;  /* 0x0000000000327805 */ /* 0x000fe4000001ff00 */
[----:B------:R-:W-:Y:S02]  /*5e70*/  PLOP3.LUT P2, PT, PT, PT, UP1, 0x80, 0x8 ;  /* 0x000000000008781c */ /* 0x000fe40003f4f018 */
[----:B------:R-:W-:Y:S02]  /*5e80*/  CS2R R48, SRZ ;  /* 0x0000000000307805 */ /* 0x000fe4000001ff00 */
[----:B------:R-:W-:Y:S02]  /*5e90*/  ISETP.NE.U32.OR P5, PT, R2, 0x1, !P1 ;  /* 0x000000010200780c */ /* 0x000fe40004fa5470 */
[----:B------:R-:W-:Y:S02]  /*5ea0*/  CS2R R54, SRZ ;  /* 0x0000000000367805 */ /* 0x000fe4000001ff00 */
[----:B------:R-:W-:Y:S02]  /*5eb0*/  LOP3.LUT P4, R83, R67, 0xff, RZ, 0xc0, !PT ;  /* 0x000000ff43537812 */ /* 0x000fe4000788c0ff */
[----:B------:R-:W-:Y:S02]  /*5ec0*/  CS2R R52, SRZ ;  /* 0x0000000000347805 */ /* 0x000fe4000001ff00 */
[----:B------:R-:W-:Y:S02]  /*5ed0*/  SEL R2, RZ, 0xffffffff, P3 ;  /* 0xffffffffff027807 */ /* 0x000fe40001800000 */
[----:B------:R-:W-:Y:S02]  /*5ee0*/  CS2R R58, SRZ ;  /* 0x00000000003a7805 */ /* 0x000fe4000001ff00 */
[----:B------:R-:W-:Y:S02]  /*5ef0*/  P2R R86, PR, RZ, 0x20 ;  /* 0x00000020ff567803 */ /* 0x000fe40000000000 */
[----:B------:R-:W-:Y:S02]  /*5f00*/  CS2R R56, SRZ ;  /* 0x0000000000387805 */ /* 0x000fe4000001ff00 */
[----:B------:R-:W-:Y:S02]  /*5f10*/  @P2 SEL R2, R3, R2, !P4 ;  /* 0x0000000203022207 */ /* 0x000fe40006000000 */
[----:B------:R-:W-:Y:S02]  /*5f20*/  @P5 SHF.L.U32 R4, RZ, 0x1f, RZ ;  /* 0x0000001fff045819 */ /* 0x000fe400000006ff */
[----:B------:R-:W-:Y:S02]  /*5f30*/  LOP3.LUT R2, R2, 0x1, RZ, 0xc0, !PT ;  /* 0x0000000102027812 */ /* 0x000fe400078ec0ff */
[----:B------:R-:W1:Y:S02]  /*5f40*/  @P5 SYNCS.PHASECHK.TRANS64.TRYWAIT P1, [UR48+0x60], R4 ;  /* 0x00006004ff0055a7 */ /* 0x000e640008021130 */
[----:B------:R-:W-:Y:S04]  /*5f50*/  ISETP.NE.U32.AND P2, PT, R2, 0x1, PT ;  /* 0x000000010200780c */ /* 0x000fe80003f45070 */
[----:B------:R-:W-:Y:S01]  /*5f60*/  P2R R89, PR, RZ, 0x4 ;  /* 0x00000004ff597803 */ /* 0x000fe20000000000 */
[----:B------:R3:W4:Y:S01]  /*5f70*/  SYNCS.PHASECHK.TRANS64.TRYWAIT P0, [R87+URZ+0xd0], R0 ;  /* 0x0000d000570075a7 */ /* 0x00072200080011ff */
[----:B-1----:R-:W-:Y:S01]  /*5f80*/  @P5 SEL R43, RZ, 0x1, !P1 ;  /* 0x00000001ff2b5807 */ /* 0x002fe20004800000 */
[----:B---3--:R-:W-:Y:S06]  /*5f90*/  @!P5 BRA `(.L_x_97) ;  /* 0x000000000058d947 */ /* 0x008fec0003800000 */
[----:B------:R-:W-:Y:S01]  /*5fa0*/  IMAD.MOV.U32 R47, RZ, RZ, RZ ;  /* 0x000000ffff2f7224 */ /* 0x000fe200078e00ff */
[----:B------:R-:W-:Y:S01]  /*5fb0*/  ISETP.NE.AND P1, PT, R43, RZ, PT ;  /* 0x000000ff2b00720c */ /* 0x000fe20003f25270 */
[----:B------:R-:W-:Y:S01]  /*5fc0*/  BSSY B0, `(.L_x_98) ;  /* 0x000000c000007945 */ /* 0x000fe20003800000 */
[----:B------:R-:W-:Y:S02]  /*5fd0*/  CS2R R58, SRZ ;  /* 0x00000000003a7805 */ /* 0x000fe4000001ff00 */
[----:B------:R-:W-:Y:S02]  /*5fe0*/  CS2R R56, SRZ ;  /* 0x0000000000387805 */ /* 0x000fe4000001ff00 */
[----:B------:R-:W-:Y:S02]  /*5ff0*/  CS2R R54, SRZ ;  /* 0x0000000000367805 */ /* 0x000fe4000001ff00 */
[----:B------:R-:W-:Y:S02]  /*6000*/  CS2R R52, SRZ ;  /* 0x0000000000347805 */ /* 0x000fe4000001ff00 */
[----:B------:R-:W-:Y:S02]  /*6010*/  CS2R R50, SRZ ;  /* 0x0000000000327805 */ /* 0x000fe4000001ff00 */
[----:B------:R-:W-:Y:S02]  /*6020*/  CS2R R48, SRZ ;  /* 0x0000000000307805 */ /* 0x000fe4000001ff00 */
[----:B------:R-:W-:Y:S01]  /*6030*/  CS2R R44, SRZ ;  /* 0x00000000002c7805 */ /* 0x000fe2000001ff00 */
[----:B------:R-:W-:Y:S06]  /*6040*/  @P1 BRA `(.L_x_99) ;  /* 0x00000000000c1947 */ /* 0x000fec0003800000 */
[----:B------:R-:W-:Y:S04]  /*6050*/  SHF.L.U32 R3, RZ, 0x1f, RZ ;  /* 0x0000001fff037819 */ /* 0x000fe800000006ff */
[----:B------:R-:W1:Y:S02]  /*6060*/  SYNCS.PHASECHK.TRANS64.TRYWAIT P1, [UR48+0x60], R3 ;  /* 0x00006003ff0075a7 */ /* 0x000e640008021130 */
[----:B-1----:R-:W-:Y:S05]  /*6070*/  @!P1 BRA `(.L_x_100) ;  /* 0x0000005800a09947 */ /* 0x002fea0003800000 */
.L_x_99:
[----:B------:R-:W-:Y:S05]  /*6080*/  BSYNC B0 ;  /* 0x0000000000007941 */ /* 0x000fea0003800000 */
.L_x_98:
[----:B------:R-:W-:Y:S01]  /*6090*/  ISETP.NE.AND P1, PT, R89, RZ, PT ;  /* 0x000000ff5900720c */ /* 0x000fe20003f25270 */
[----:B------:R-:W-:Y:S11]  /*60a0*/  HFMA2 R88, -RZ, RZ, 0, 5.9604644775390625e-08 ;  /* 0x00000001ff587431 */ /* 0x000ff600000001ff */
[----:B------:R-:W-:Y:S01]  /*60b0*/  @!UPT UIADD3 URZ, UPT, UPT, URZ, URZ, URZ ;  /* 0x000000fffffff290 */ /* 0x000fe2000fffe0ff */
[----:B------:R3:W1:Y:S04]  /*60c0*/  @P1 LDS.128 R56, [R79] ;  /* 0x000000004f381984 */ /* 0x0006680000000c00 */
[----:B------:R3:W1:Y:S04]  /*60d0*/  @P1 LDS.128 R52, [R78+0x10] ;  /* 0x000010004e341984 */ /* 0x0006680000000c00 */
[----:B------:R3:W1:Y:S04]  /*60e0*/  @P1 LDS.128 R48, [R77+0x20] ;  /* 0x000020004d301984 */ /* 0x0006680000000c00 */
[----:B------:R3:W1:Y:S02]  /*60f0*/  @P1 LDS.128 R44, [R85+0x30] ;  /* 0x00003000552c1984 */ /* 0x0006640000000c00 */
.L_x_97:
[----:B------:R-:W-:Y:S05]  /*6100*/  BSYNC B1 ;  /* 0x0000000000017941 */ /* 0x000fea0003800000 */
.L_x_96:
[----:B-1----:R-:W-:Y:S04]  /*6110*/  SHF.R.U32.HI R3, RZ, 0x15, R34 ;  /* 0x00000015ff037819 */ /* 0x002fe80000011622 */
[----:B------:R-:W-:Y:S01]  /*6120*/  LOP3.LUT P1, RZ, R3, 0x3, R72, 0x48, !PT ;  /* 0x0000000303ff7812 */ /* 0x000fe20007824848 */
[----:B------:R-:W-:Y:S01]  /*6130*/  @!UPT UIADD3 URZ, UPT, UPT, URZ, URZ, URZ ;  /* 0x000000fffffff290 */ /* 0x000fe2000fffe0ff */
[----:B----4-:R-:W-:Y:S11]  /*6140*/  @P0 BRA `(.L_x_101) ;  /* 0x0000000000080947 */ /* 0x010ff60003800000 */
[----:B------:R-:W1:Y:S02]  /*6150*/  SYNCS.PHASECHK.TRANS64.TRYWAIT P0, [R87+URZ+0xd0], R0 ;  /* 0x0000d000570075a7 */ /* 0x000e6400080011ff */
[----:B-1----:R-:W-:Y:S05]  /*6160*/  @!P0 BRA `(.L_x_102) ;  /* 0x00000058007c8947 */ /* 0x002fea0003800000 */
.L_x_101:
[----:B------:R-:W-:Y:S05]  /*6170*/  @!P1 BRA `(.L_x_103) ;  /* 0x0000000000409947 */ /* 0x000fea0003800000 */
[----:B------:R-:W4:Y:S01]  /*6180*/  LDCU.64 UR8, c[0x4][0x70] ;  /* 0x01000e00ff0877ac */ /* 0x000f220008000a00 */
[----:B------:R-:W-:Y:S01]  /*6190*/  MOV R3, 0x0 ;  /* 0x0000000000037802 */ /* 0x000fe20000000f00 */
[----:B------:R-:W-:Y:S02]  /*61a0*/  HFMA2 R12, -RZ, RZ, 0, 5.9604644775390625e-08 ;  /* 0x00000001ff0c7431 */ /* 0x000fe400000001ff */
[----:B------:R-:W-:Y:S02]  /*61b0*/  IMAD.MOV.U32 R8, RZ, RZ, 0x192 ;  /* 0x00000192ff087424 */ /* 0x000fe400078e00ff */
[----:B------:R-:W-:Y:S01]  /*61c0*/  IMAD.MOV.U32 R13, RZ, RZ, RZ ;  /* 0x000000ffff0d7224 */ /* 0x000fe200078e00ff */
[----:B------:R-:W5:Y:S01]  /*61d0*/  LDCU.64 UR6, c[0x4][0x78] ;  /* 0x01000f00ff0677ac */ /* 0x000f620008000a00 */
[----:B------:R-:W1:Y:S01]  /*61e0*/  LDC.64 R2, c[0x4][R3] ;  /* 0x0100000003027b82 */ /* 0x000e620000000a00 */
[----:B------:R-:W2:Y:S01]  /*61f0*/  LDCU.64 UR4, c[0x4][0x10] ;  /* 0x01000200ff0477ac */ /* 0x000ea20008000a00 */
[----:B----4-:R-:W-:Y:S01]  /*6200*/  MOV R5, UR9 ;  /* 0x0000000900057c02 */ /* 0x010fe20008000f00 */
[----:B------:R-:W-:Y:S01]  /*6210*/  IMAD.U32 R4, RZ, RZ, UR8 ;  /* 0x00000008ff047e24 */ /* 0x000fe2000f8e00ff */
[----:B-----5:R-:W-:Y:S01]  /*6220*/  MOV R7, UR7 ;  /* 0x0000000700077c02 */ /* 0x020fe20008000f00 */
[----:B------:R-:W-:Y:S01]  /*6230*/  IMAD.U32 R6, RZ, RZ, UR6 ;  /* 0x00000006ff067e24 */ /* 0x000fe2000f8e00ff */
[----:B--2---:R-:W-:Y:S01]  /*6240*/  MOV R11, UR5 ;  /* 0x00000005000b7c02 */ /* 0x004fe20008000f00 */
[----:B------:R-:W-:Y:S02]  /*6250*/  IMAD.U32 R10, RZ, RZ, UR4 ;  /* 0x00000004ff0a7e24 */ /* 0x000fe4000f8e00ff */
[----:B------:R-:W-:Y:S07]  /*6260*/  LEPC R20, `(.L_x_103) ;  /* 0x000000001014794e */ /* 0x000fee0000000000 */
[----:B-1-3--:R-:W-:Y:S05]  /*6270*/  CALL.ABS.NOINC R2 ;  /* 0x0000000002007343 */ /* 0x00afea0003c00000 */
.L_x_103:
[----:B------:R-:W-:Y:S01]  /*6280*/  LOP3.LUT R20, R56, 0xffffe000, RZ, 0xc0, !PT ;  /* 0xffffe00038147812 */ /* 0x000fe200078ec0ff */
[----:B------:R-:W-:Y:S05]  /*6290*/  WARPSYNC.ALL ;  /* 0x0000000000007948 */ /* 0x000fea0003800000 */
[----:B------:R-:W-:Y:S01]  /*62a0*/  R2UR UR4, R34 ;  /* 0x00000000220472ca */ /* 0x000fe200000e0000 */
[----:B------:R-:W-:Y:S01]  /*62b0*/  BSSY.RECONVERGENT B0, `(.L_x_104) ;  /* 0x0000058000007945 */ /* 0x000fe20003800200 */
[----:B------:R-:W-:Y:S02]  /*62c0*/  LOP3.LUT R21, R57, 0xffffe000, RZ, 0xc0, !PT ;  /* 0xffffe00039157812 */ /* 0x000fe400078ec0ff */
[----:B------:R-:W-:Y:S02]  /*62d0*/  LOP3.LUT R40, R58, 0xffffe000, RZ, 0xc0, !PT ;  /* 0xffffe0003a287812 */ /* 0x000fe400078ec0ff */
[----:B------:R-:W-:Y:S02]  /*62e0*/  LOP3.LUT R41, R52, 0xffffe000, RZ, 0xc0, !PT ;  /* 0xffffe00034297812 */ /* 0x000fe400078ec0ff */
[----:B------:R-:W-:Y:S05]  /*62f0*/  ISETP.NE.AND P0, PT, R81, RZ, PT ;  /* 0x000000ff5100720c */ /* 0x000fea0003f05270 */
[----:B------:R-:W1:Y:S02]  /*6300*/  LDTM.x16 R4, tmem[UR4] ;  /* 0x00000004000479ee */ /* 0x000e640008240000 */
[C---:B-12---:R-:W-:Y:S01]  /*6310*/  FMUL R0, R32.reuse, R4 ;  /* 0x0000000420007220 */ /* 0x046fe20000400000 */
[C---:B------:R-:W-:Y:S01]  /*6320*/  FMUL R2, R32.reuse, R5 ;  /* 0x0000000520027220 */ /* 0x040fe20000400000 */
[C---:B------:R-:W-:Y:S01]  /*6330*/  FMUL R3, R32.reuse, R6 ;  /* 0x0000000620037220 */ /* 0x040fe20000400000 */
[----:B------:R-:W-:Y:S01]  /*6340*/  FMUL R7, R32, R7 ;  /* 0x0000000720077220 */ /* 0x000fe20000400000 */
[----:B------:R-:W-:Y:S01]  /*6350*/  FFMA R36, R35, R20, R0 ;  /* 0x0000001423247223 */ /* 0x000fe20000000000 */
[----:B------:R-:W-:Y:S01]  /*6360*/  LOP3.LUT R20, R59, 0xffffe000, RZ, 0xc0, !PT ;  /* 0xffffe0003b147812 */ /* 0x000fe200078ec0ff */
[C---:B------:R-:W-:Y:S01]  /*6370*/  FFMA R37, R35.reuse, R21, R2 ;  /* 0x0000001523257223 */ /* 0x040fe20000000002 */
[----:B------:R-:W-:Y:S01]  /*6380*/  LOP3.LUT R21, R54, 0xffffe000, RZ, 0xc0, !PT ;  /* 0xffffe00036157812 */ /* 0x000fe200078ec0ff */
[----:B------:R-:W-:Y:S01]  /*6390*/  FFMA R38, R35, R40, R3 ;  /* 0x0000002823267223 */ /* 0x000fe20000000003 */
[----:B------:R-:W-:Y:S01]  /*63a0*/  LOP3.LUT R40, R53, 0xffffe000, RZ, 0xc0, !PT ;  /* 0xffffe00035287812 */ /* 0x000fe200078ec0ff */
[----:B------:R-:W-:Y:S01]  /*63b0*/  FFMA R39, R35, R20, R7 ;  /* 0x0000001423277223 */ /* 0x000fe20000000007 */
[----:B------:R-:W-:Y:S01]  /*63c0*/  LOP3.LUT R20, R55, 0xffffe000, RZ, 0xc0, !PT ;  /* 0xffffe00037147812 */ /* 0x000fe200078ec0ff */
[C---:B------:R-:W-:Y:S01]  /*63d0*/  FMUL R4, R32.reuse, R8 ;  /* 0x0000000820047220 */ /* 0x040fe20000400000 */
[----:B------:R-:W-:Y:S01]  /*63e0*/  F2FP.TF32.F32.PACK_B R36, R36 ;  /* 0x00000024ff24723e */ /* 0x000fe200024050ff */
[C---:B------:R-:W-:Y:S01]  /*63f0*/  FMUL R5, R32.reuse, R9 ;  /* 0x0000000920057220 */ /* 0x040fe20000400000 */
[----:B------:R-:W-:Y:S01]  /*6400*/  F2FP.TF32.F32.PACK_B R37, R37 ;  /* 0x00000025ff25723e */ /* 0x000fe200024050ff */
[C---:B------:R-:W-:Y:S01]  /*6410*/  FMUL R6, R32.reuse, R10 ;  /* 0x0000000a20067220 */ /* 0x040fe20000400000 */
[----:B------:R-:W-:Y:S01]  /*6420*/  FMUL R11, R32, R11 ;  /* 0x0000000b200b7220 */ /* 0x000fe20000400000 */
[----:B------:R-:W-:Y:S01]  /*6430*/  F2FP.TF32.F32.PACK_B R38, R38 ;  /* 0x00000026ff26723e */ /* 0x000fe200024050ff */
[C---:B------:R-:W-:Y:S01]  /*6440*/  FFMA R4, R35.reuse, R41, R4 ;  /* 0x0000002923047223 */ /* 0x040fe20000000004 */
[----:B------:R-:W-:Y:S01]  /*6450*/  F2FP.TF32.F32.PACK_B R39, R39 ;  /* 0x00000027ff27723e */ /* 0x000fe200024050ff */
[C---:B------:R-:W-:Y:S01]  /*6460*/  FFMA R5, R35.reuse, R40, R5 ;  /* 0x0000002823057223 */ /* 0x040fe20000000005 */
[C---:B------:R-:W-:Y:S01]  /*6470*/  FFMA R6, R35.reuse, R21, R6 ;  /* 0x0000001523067223 */ /* 0x040fe20000000006 */
[----:B------:R-:W-:Y:S01]  /*6480*/  FFMA R7, R35, R20, R11 ;  /* 0x0000001423077223 */ /* 0x000fe2000000000b */
[----:B------:R-:W-:Y:S01]  /*6490*/  LOP3.LUT R41, R48, 0xffffe000, RZ, 0xc0, !PT ;  /* 0xffffe00030297812 */ /* 0x000fe200078ec0ff */
[----:B------:R1:W-:Y:S01]  /*64a0*/  STS.128 [R79], R36 ;  /* 0x000000244f007388 */ /* 0x0003e20000000c00 */
[----:B------:R-:W-:Y:S01]  /*64b0*/  LOP3.LUT R40, R49, 0xffffe000, RZ, 0xc0, !PT ;  /* 0xffffe00031287812 */ /* 0x000fe200078ec0ff */
[C---:B------:R-:W-:Y:S01]  /*64c0*/  FMUL R8, R32.reuse, R12 ;  /* 0x0000000c20087220 */ /* 0x040fe20000400000 */
[----:B------:R-:W-:Y:S01]  /*64d0*/  FMUL R9, R32, R13 ;  /* 0x0000000d20097220 */ /* 0x000fe20000400000 */
[----:B------:R-:W-:Y:S01]  /*64e0*/  LOP3.LUT R21, R50, 0xffffe000, RZ, 0xc0, !PT ;  /* 0xffffe00032157812 */ /* 0x000fe200078ec0ff */
[C---:B------:R-:W-:Y:S01]  /*64f0*/  FMUL R10, R32.reuse, R14 ;  /* 0x0000000e200a7220 */ /* 0x040fe20000400000 */
[----:B------:R-:W-:Y:S01]  /*6500*/  LOP3.LUT R20, R51, 0xffffe000, RZ, 0xc0, !PT ;  /* 0xffffe00033147812 */ /* 0x000fe200078ec0ff */
[----:B------:R-:W-:Y:S01]  /*6510*/  FMUL R15, R32, R15 ;  /* 0x0000000f200f7220 */ /* 0x000fe20000400000 */
[----:B------:R-:W-:Y:S01]  /*6520*/  F2FP.TF32.F32.PACK_B R4, R4 ;  /* 0x00000004ff04723e */ /* 0x000fe200024050ff */
[C---:B------:R-:W-:Y:S01]  /*6530*/  FFMA R8, R35.reuse, R41, R8 ;  /* 0x0000002923087223 */ /* 0x040fe20000000008 */
[----:B------:R-:W-:Y:S01]  /*6540*/  F2FP.TF32.F32.PACK_B R5, R5 ;  /* 0x00000005ff05723e */ /* 0x000fe200024050ff */
[C---:B------:R-:W-:Y:S01]  /*6550*/  FFMA R9, R35.reuse, R40, R9 ;  /* 0x0000002823097223 */ /* 0x040fe20000000009 */
[----:B------:R-:W-:Y:S01]  /*6560*/  F2FP.TF32.F32.PACK_B R6, R6 ;  /* 0x00000006ff06723e */ /* 0x000fe200024050ff */
[C---:B------:R-:W-:Y:S01]  /*6570*/  FFMA R10, R35.reuse, R21, R10 ;  /* 0x00000015230a7223 */ /* 0x040fe2000000000a */
[----:B------:R-:W-:Y:S01]  /*6580*/  F2FP.TF32.F32.PACK_B R7, R7 ;  /* 0x00000007ff07723e */ /* 0x000fe200024050ff */
[----:B------:R-:W-:Y:S01]  /*6590*/  FFMA R11, R35, R20, R15 ;  /* 0x00000014230b7223 */ /* 0x000fe2000000000f */
[----:B------:R-:W-:Y:S01]  /*65a0*/  LOP3.LUT R41, R44, 0xffffe000, RZ, 0xc0, !PT ;  /* 0xffffe0002c297812 */ /* 0x000fe200078ec0ff */
[C---:B------:R-:W-:Y:S01]  /*65b0*/  FMUL R12, R32.reuse, R16 ;  /* 0x00000010200c7220 */ /* 0x040fe20000400000 */
[----:B------:R-:W-:Y:S01]  /*65c0*/  LOP3.LUT R40, R45, 0xffffe000, RZ, 0xc0, !PT ;  /* 0xffffe0002d287812 */ /* 0x000fe200078ec0ff */
[----:B------:R1:W-:Y:S01]  /*65d0*/  STS.128 [R78+0x10], R4 ;  /* 0x000010044e007388 */ /* 0x0003e20000000c00 */
        /* <DEDUP_REMOVED lines=13> */
[----:B------:R-:W-:Y:S02]  /*66b0*/  F2FP.TF32.F32.PACK_B R12, R12 ;  /* 0x0000000cff0c723e */ /* 0x000fe400024050ff */
[----:B------:R-:W-:Y:S01]  /*66c0*/  F2FP.TF32.F32.PACK_B R13, R13 ;  /* 0x0000000dff0d723e */ /* 0x000fe200024050ff */
[----:B------:R1:W-:Y:S01]  /*66d0*/  STS.128 [R77+0x20], R8 ;  /* 0x000020084d007388 */ /* 0x0003e20000000c00 */
[----:B------:R-:W-:Y:S02]  /*66e0*/  F2FP.TF32.F32.PACK_B R14, R14 ;  /* 0x0000000eff0e723e */ /* 0x000fe400024050ff */
[----:B------:R-:W-:Y:S05]  /*66f0*/  F2FP.TF32.F32.PACK_B R15, R15 ;  /* 0x0000000fff0f723e */ /* 0x000fea00024050ff */
[----:B------:R1:W-:Y:S01]  /*6700*/  STS.128 [R85+0x30], R12 ;  /* 0x0000300c55007388 */ /* 0x0003e20000000c00 */
[----:B------:R-:W-:Y:S01]  /*6710*/  @!PT LDS RZ, [RZ] ;  /* 0x00000000fffff984 */ /* 0x000fe20000000800 */
[----:B------:R-:W-:Y:S01]  /*6720*/  @!PT LDS RZ, [RZ] ;  /* 0x00000000fffff984 */ /* 0x000fe20000000800 */
[----:B------:R-:W-:Y:S01]  /*6730*/  @!PT LDS RZ, [RZ] ;  /* 0x00000000fffff984 */ /* 0x000fe20000000800 */
[----:B------:R-:W-:Y:S01]  /*6740*/  @!PT LDS RZ, [RZ] ;  /* 0x00000000fffff984 */ /* 0x000fe20000000800 */
[----:B------:R2:W-:Y:S07]  /*6750*/  MEMBAR.ALL.CTA ;  /* 0x0000000000007992 */ /* 0x0005ee0000008000 */
[----:B--2---:R-:W2:Y:S02]  /*6760*/  FENCE.VIEW.ASYNC.S ;  /* 0x00000000000073c6 */ /* 0x004ea40000000000 */
[----:B--2---:R-:W-:Y:S06]  /*6770*/  BAR.SYNC.DEFER_BLOCKING 0x1, 0x80 ;  /* 0x0042000000007b1d */ /* 0x004fec0000010000 */
[----:B------:R-:W-:Y:S05]  /*6780*/  @P0 BRA `(.L_x_105) ;  /* 0x0000000000280947 */ /* 0x000fea0003800000 */
[----:B------:R-:W-:Y:S02]  /*6790*/  UIADD3 UR4, UPT, UPT, UR48, 0x200, URZ ;  /* 0x0000020030047890 */ /* 0x000fe4000fffe0ff */
[----:B------:R-:W-:Y:S01]  /*67a0*/  UIADD3 UR6, UP0, UPT, UR52, 0x680, URZ ;  /* 0x0000068034067890 */ /* 0x000fe2000ff1e0ff */
[----:B------:R-:W-:Y:S03]  /*67b0*/  UMOV UR43, UR36 ;  /* 0x00000024002b7c82 */ /* 0x000fe60008000000 */
[----:B------:R-:W-:Y:S01]  /*67c0*/  MOV R73, UR4 ;  /* 0x0000000400497c02 */ /* 0x000fe20008000f00 */
[----:B------:R-:W-:Y:S03]  /*67d0*/  UIADD3.X UR7, UPT, UPT, URZ, UR53, URZ, UP0, !UPT ;  /* 0x00000035ff077290 */ /* 0x000fe600087fe4ff */
[----:B------:R-:W-:Y:S11]  /*67e0*/  R2UR UR40, R73 ;  /* 0x00000000492872ca */ /* 0x000ff600000e0000 */
[----:B------:R-:W-:Y:S02]  /*67f0*/  @!UPT UIADD3 URZ, UPT, UPT, URZ, URZ, URZ ;  /* 0x000000fffffff290 */ /* 0x000fe4000fffe0ff */
[----:B------:R2:W-:Y:S01]  /*6800*/  UTMASTG.3D [UR40], [UR6] ;  /* 0x00000028060073b5 */ /* 0x0005e20008010000 */
[----:B------:R0:W-:Y:S01]  /*6810*/  UTMACMDFLUSH ;  /* 0x00000000000079b7 */ /* 0x0001e20000000000 */
[----:B--2---:R-:W-:Y:S04]  /*6820*/  DEPBAR.LE SB0, 0x1 ;  /* 0x000080400000791a */ /* 0x004fe80000000000 */
.L_x_105:
[----:B------:R-:W-:Y:S05]  /*6830*/  BSYNC.RECONVERGENT B0 ;  /* 0x0000000000007941 */ /* 0x000fea0003800200 */
.L_x_104:
[----:B------:R-:W-:Y:S01]  /*6840*/  BAR.SYNC.DEFER_BLOCKING 0x1, 0x80 ;  /* 0x0042000000007b1d */ /* 0x000fe20000010000 */
[----:B------:R-:W-:Y:S01]  /*6850*/  ISETP.NE.AND P1, PT, R86, RZ, PT ;  /* 0x000000ff5600720c */ /* 0x000fe20003f25270 */
[----:B------:R-:W-:Y:S01]  /*6860*/  UISETP.NE.AND UP0, UPT, UR49, URZ, UPT ;  /* 0x000000ff3100728c */ /* 0x000fe2000bf05270 */
[----:B------:R-:W-:Y:S11]  /*6870*/  LEA R3, R88, UR48, 0x3 ;  /* 0x0000003058037c11 */ /* 0x000ff6000f8e18ff */
[----:B------:R-:W-:Y:S01]  /*6880*/  @P1 SHF.L.U32 R2, RZ, 0x1f, RZ ;  /* 0x0000001fff021819 */ /* 0x000fe200000006ff */
[----:B------:R-:W-:Y:S06]  /*6890*/  BRA.U !UP0, `(.L_x_106) ;  /* 0x0000000108247547 */ /* 0x000fec000b800000 */
[----:B-1----:R-:W-:Y:S01]  /*68a0*/  IMAD.U32 R5, RZ, RZ, UR51 ;  /* 0x00000033ff057e24 */ /* 0x002fe2000f8e00ff */
[----:B------:R-:W-:Y:S01]  /*68b0*/  MOV R0, UR37 ;  /* 0x0000002500007c02 */ /* 0x000fe20008000f00 */
[----:B------:R-:W-:Y:S03]  /*68c0*/  UIADD3 UR51, UPT, UPT, UR51, 0x1, URZ ;  /* 0x0000000133337890 */ /* 0x000fe6000fffe0ff */
[----:B------:R-:W-:Y:S01]  /*68d0*/  @P1 LEA R5, R5, UR48, 0x3 ;  /* 0x0000003005051c11 */ /* 0x000fe2000f8e18ff */
[----:B------:R-:W-:Y:S04]  /*68e0*/  UISETP.NE.AND UP0, UPT, UR51, 0x4, UPT ;  /* 0x000000043300788c */ /* 0x000fe8000bf05270 */
[----:B------:R-:W-:Y:S01]  /*68f0*/  @P1 VIADD R5, R5, 0x80 ;  /* 0x0000008005051836 */ /* 0x000fe20000000000 */
[----:B------:R-:W-:Y:S04]  /*6900*/  USEL UR51, UR51, URZ, UP0 ;  /* 0x000000ff33337287 */ /* 0x000fe80008000000 */
[----:B------:R-:W-:Y:S04]  /*6910*/  @P1 PRMT R0, R0, 0x654, R5 ;  /* 0x0000065400001816 */ /* 0x000fe80000000005 */
[----:B------:R2:W-:Y:S04]  /*6920*/  @P1 SYNCS.ARRIVE.TRANS64.RED.A1T0 RZ, [R0+URZ], RZ ;  /* 0x000000ff00ff19a7 */ /* 0x0005e800081004ff */
.L_x_106:
[----:B------:R-:W4:Y:S01]  /*6930*/  @P1 SYNCS.PHASECHK.TRANS64.TRYWAIT P0, [R3+URZ+0x60], R2 ;  /* 0x00006002030015a7 */ /* 0x000f2200080011ff */
[----:B------:R-:W-:Y:S01]  /*6940*/  BSSY B1, `(.L_x_107) ;  /* 0x0000016000017945 */ /* 0x000fe20003800000 */
[----:B----4-:R-:W-:Y:S03]  /*6950*/  @P1 SEL R43, RZ, 0x1, !P0 ;  /* 0x00000001ff2b1807 */ /* 0x010fe60004000000 */
[----:B------:R-:W-:Y:S05]  /*6960*/  @!P1 BRA `(.L_x_108) ;  /* 0x00000000004c9947 */ /* 0x000fea0003800000 */
[----:B------:R-:W-:Y:S01]  /*6970*/  ISETP.NE.AND P0, PT, R43, RZ, PT ;  /* 0x000000ff2b00720c */ /* 0x000fe20003f05270 */
[----:B------:R-:W-:Y:S01]  /*6980*/  BSSY B0, `(.L_x_109) ;  /* 0x000000b000007945 */ /* 0x000fe20003800000 */
[----:B------:R-:W-:Y:S11]  /*6990*/  ISETP.NE.AND P1, PT, R89, RZ, PT ;  /* 0x000000ff5900720c */ /* 0x000ff60003f25270 */
[----:B------:R-:W-:Y:S02]  /*69a0*/  @!UPT UIADD3 URZ, UPT, UPT, URZ, URZ, URZ ;  /* 0x000000fffffff290 */ /* 0x000fe4000fffe0ff */
[C---:B-1----:R-:W-:Y:S01]  /*69b0*/  @P1 IMAD R6, R88.reuse, 0x2000, R79 ;  /* 0x0000200058061824 */ /* 0x042fe200078e024f */
[C---:B------:R-:W-:Y:S01]  /*69c0*/  @P1 LEA R4, R88.reuse, R77, 0xd ;  /* 0x0000004d58041211 */ /* 0x040fe200078e68ff */
[C---:B------:R-:W-:Y:S02]  /*69d0*/  @P1 IMAD R5, R88.reuse, 0x2000, R78 ;  /* 0x0000200058051824 */ /* 0x040fe400078e024e */
[----:B------:R-:W-:Y:S01]  /*69e0*/  @P1 IMAD R2, R88, 0x2000, R85 ;  /* 0x0000200058021824 */ /* 0x000fe200078e0255 */
[----:B------:R-:W-:Y:S06]  /*69f0*/  @P0 BRA `(.L_x_110) ;  /* 0x00000000000c0947 */ /* 0x000fec0003800000 */
[----:B--2---:R-:W-:Y:S04]  /*6a00*/  SHF.L.U32 R0, RZ, 0x1f, RZ ;  /* 0x0000001fff007819 */ /* 0x004fe800000006ff */
[----:B------:R-:W1:Y:S02]  /*6a10*/  SYNCS.PHASECHK.TRANS64.TRYWAIT P0, [R3+URZ+0x60], R0 ;  /* 0x00006000030075a7 */ /* 0x000e6400080011ff */
[----:B-1----:R-:W-:Y:S05]  /*6a20*/  @!P0 BRA `(.L_x_111) ;  /* 0x0000005000608947 */ /* 0x002fea0003800000 */
.L_x_110:
[----:B------:R-:W-:Y:S05]  /*6a30*/  BSYNC B0 ;  /* 0x0000000000007941 */ /* 0x000fea0003800000 */
.L_x_109:
[----:B------:R-:W-:Y:S02]  /*6a40*/  ISETP.NE.AND P0, PT, R89, RZ, PT ;  /* 0x000000ff5900720c */ /* 0x000fe40003f05270 */
[----:B------:R-:W-:Y:S11]  /*6a50*/  IADD3 R88, PT, PT, R88, 0x1, RZ ;  /* 0x0000000158587810 */ /* 0x000ff60007ffe0ff */
[----:B------:R4:W1:Y:S04]  /*6a60*/  @P0 LDS.128 R56, [R6] ;  /* 0x0000000006380984 */ /* 0x0008680000000c00 */
[----:B------:R4:W1:Y:S04]  /*6a70*/  @P0 LDS.128 R52, [R5+0x10] ;  /* 0x0000100005340984 */ /* 0x0008680000000c00 */
[----:B------:R4:W1:Y:S04]  /*6a80*/  @P0 LDS.128 R48, [R4+0x20] ;  /* 0x0000200004300984 */ /* 0x0008680000000c00 */
[----:B------:R4:W1:Y:S02]  /*6a90*/  @P0 LDS.128 R44, [R2+0x30] ;  /* 0x00003000022c0984 */ /* 0x0008640000000c00 */
.L_x_108:
[----:B------:R-:W-:Y:S05]  /*6aa0*/  BSYNC B1 ;  /* 0x0000000000017941 */ /* 0x000fea0003800000 */
.L_x_107:
[----:B-1----:R-:W-:Y:S05]  /*6ab0*/  VIADD R3, R34, 0x10 ;  /* 0x0000001022037836 */ /* 0x002fea0000000000 */
[----:B------:R-:W-:Y:S04]  /*6ac0*/  SHF.R.U32.HI R3, RZ, 0x15, R3 ;  /* 0x00000015ff037819 */ /* 0x000fe80000011603 */
[----:B------:R-:W-:Y:S11]  /*6ad0*/  LOP3.LUT P0, RZ, R3, 0x3, R72, 0x48, !PT ;  /* 0x0000000303ff7812 */ /* 0x000ff60007804848 */
[----:B------:R-:W-:Y:S02]  /*6ae0*/  @!UPT UIADD3 URZ, UPT, UPT, URZ, URZ, URZ ;  /* 0x000000fffffff290 */ /* 0x000fe4000fffe0ff */
[----:B------:R-:W-:Y:S05]  /*6af0*/  @!P0 BRA `(.L_x_112) ;  /* 0x0000000000408947 */ /* 0x000fea0003800000 */
[----:B------:R-:W1:Y:S01]  /*6b00*/  LDCU.64 UR8, c[0x4][0x70] ;  /* 0x01000e00ff0877ac */ /* 0x000e620008000a00 */
[----:B------:R-:W-:Y:S01]  /*6b10*/  MOV R3, 0x0 ;  /* 0x0000000000037802 */ /* 0x000fe20000000f00 */
[----:B------:R-:W-:Y:S02]  /*6b20*/  HFMA2 R12, -RZ, RZ, 0, 5.9604644775390625e-08 ;  /* 0x00000001ff0c7431 */ /* 0x000fe400000001ff */
[----:B------:R-:W-:Y:S02]  /*6b30*/  IMAD.MOV.U32 R8, RZ, RZ, 0x192 ;  /* 0x00000192ff087424 */ /* 0x000fe400078e00ff */
[----:B------:R-:W-:Y:S01]  /*6b40*/  IMAD.MOV.U32 R13, RZ, RZ, RZ ;  /* 0x000000ffff0d7224 */ /* 0x000fe200078e00ff */
[----:B------:R-:W5:Y:S01]  /*6b50*/  LDCU.64 UR6, c[0x4][0x78] ;  /* 0x01000f00ff0677ac */ /* 0x000f620008000a00 */
[----:B----4-:R-:W4:Y:S01]  /*6b60*/  LDC.64 R2, c[0x4][R3] ;  /* 0x0100000003027b82 */ /* 0x010f220000000a00 */
[----:B------:R-:W2:Y:S01]  /*6b70*/  LDCU.64 UR4, c[0x4][0x10] ;  /* 0x01000200ff0477ac */ /* 0x000ea20008000a00 */
[----:B-1----:R-:W-:Y:S01]  /*6b80*/  MOV R5, UR9 ;  /* 0x0000000900057c02 */ /* 0x002fe20008000f00 */
[----:B------:R-:W-:Y:S01]  /*6b90*/  IMAD.U32 R4, RZ, RZ, UR8 ;  /* 0x00000008ff047e24 */ /* 0x000fe2000f8e00ff */
[----:B-----5:R-:W-:Y:S01]  /*6ba0*/  MOV R7, UR7 ;  /* 0x0000000700077c02 */ /* 0x020fe20008000f00 */
[----:B------:R-:W-:Y:S01]  /*6bb0*/  IMAD.U32 R6, RZ, RZ, UR6 ;  /* 0x00000006ff067e24 */ /* 0x000fe2000f8e00ff */
[----:B--2---:R-:W-:Y:S01]  /*6bc0*/  MOV R11, UR5 ;  /* 0x00000005000b7c02 */ /* 0x004fe20008000f00 */
[----:B------:R-:W-:Y:S02]  /*6bd0*/  IMAD.U32 R10, RZ, RZ, UR4 ;  /* 0x00000004ff0a7e24 */ /* 0x000fe4000f8e00ff */
[----:B------:R-:W-:Y:S07]  /*6be0*/  LEPC R20, `(.L_x_112) ;  /* 0x000000001014794e */ /* 0x000fee0000000000 */
[----:B---34-:R-:W-:Y:S05]  /*6bf0*/  CALL.ABS.NOINC R2 ;  /* 0x0000000002007343 */ /* 0x018fea0003c00000 */
.L_x_112:
[----:B------:R-:W-:Y:S01]  /*6c00*/  LOP3.LUT R20, R56, 0xffffe000, RZ, 0xc0, !PT ;  /* 0xffffe00038147812 */ /* 0x000fe200078ec0ff */
[----:B------:R-:W-:Y:S05]  /*6c10*/  WARPSYNC.ALL ;  /* 0x0000000000007948 */ /* 0x000fea0003800000 */
[----:B------:R-:W-:Y:S01]  /*6c20*/  R2UR UR4, R34 ;  /* 0x00000000220472ca */ /* 0x000fe200000e0000 */
[----:B------:R-:W-:Y:S01]  /*6c30*/  IMAD.U32 R91, RZ, RZ, UR51 ;  /* 0x00000033ff5b7e24 */ /* 0x000fe2000f8e00ff */
[----:B------:R-:W-:Y:S01]  /*6c40*/  LOP3.LUT R21, R57, 0xffffe000, RZ, 0xc0, !PT ;  /* 0xffffe00039157812 */ /* 0x000fe200078ec0ff */
[----:B------:R-:W-:Y:S01]  /*6c50*/  IMAD.U32 R90, RZ, RZ, UR37 ;  /* 0x00000025ff5a7e24 */ /* 0x000fe2000f8e00ff */
[----:B------:R-:W-:Y:S01]  /*6c60*/  LOP3.LUT R40, R59, 0xffffe000, RZ, 0xc0, !PT ;  /* 0xffffe0003b287812 */ /* 0x000fe200078ec0ff */
[----:B------:R-:W-:Y:S01]  /*6c70*/  BSSY.RECONVERGENT B0, `(.L_x_113) ;  /* 0x000005b000007945 */ /* 0x000fe20003800200 */
[----:B------:R-:W-:Y:S02]  /*6c80*/  LOP3.LUT R41, R52, 0xffffe000, RZ, 0xc0, !PT ;  /* 0xffffe00034297812 */ /* 0x000fe400078ec0ff */
[----:B------:R-:W-:Y:S02]  /*6c90*/  LOP3.LUT R42, R53, 0xffffe000, RZ, 0xc0, !PT ;  /* 0xffffe000352a7812 */ /* 0x000fe400078ec0ff */
[----:B------:R-:W-:Y:S02]  /*6ca0*/  ISETP.NE.AND P6, PT, R86, RZ, PT ;  /* 0x000000ff5600720c */ /* 0x000fe40003fc5270 */
[----:B------:R-:W-:Y:S01]  /*6cb0*/  ISETP.NE.AND P0, PT, R81, RZ, PT ;  /* 0x000000ff5100720c */ /* 0x000fe20003f05270 */
[----:B----4-:R-:W2:Y:S10]  /*6cc0*/  LDTM.x16 R4, tmem[UR4+0x10] ;  /* 0x00001004000479ee */ /* 0x010eb40008240000 */
[----:B------:R-:W-:Y:S02]  /*6cd0*/  @P6 LEA R91, R91, UR48, 0x3 ;  /* 0x000000305b5b6c11 */ /* 0x000fe4000f8e18ff */
[----:B------:R-:W-:Y:S03]  /*6ce0*/  @P6 SHF.L.U32 R92, RZ, 0x1f, RZ ;  /* 0x0000001fff5c6819 */ /* 0x000fe600000006ff */
[----:B------:R-:W-:Y:S05]  /*6cf0*/  @P6 VIADD R91, R91, 0x80 ;  /* 0x000000805b5b6836 */ /* 0x000fea0000000000 */
[----:B------:R-:W-:Y:S02]  /*6d00*/  @P6 PRMT R90, R90, 0x654, R91 ;  /* 0x000006545a5a6816 */ /* 0x000fe4000000005b */
[----:B------:R-:W-:Y:S01]  /*6d10*/  LEA R91, R88, UR48, 0x3 ;  /* 0x00000030585b7c11 */ /* 0x000fe2000f8e18ff */
[C---:B--2---:R-:W-:Y:S01]  /*6d20*/  FMUL R0, R32.reuse, R4 ;  /* 0x0000000420007220 */ /* 0x044fe20000400000 */
[C---:B------:R-:W-:Y:S01]  /*6d30*/  FMUL R2, R32.reuse, R5 ;  /* 0x0000000520027220 */ /* 0x040fe20000400000 */
[C---:B------:R-:W-:Y:S01]  /*6d40*/  FMUL R3, R32.reuse, R6 ;  /* 0x0000000620037220 */ /* 0x040fe20000400000 */
[----:B------:R-:W-:Y:S01]  /*6d50*/  FMUL R7, R32, R7 ;  /* 0x0000000720077220 */ /* 0x000fe20000400000 */
[C---:B------:R-:W-:Y:S01]  /*6d60*/  FFMA R36, R35.reuse, R20, R0 ;  /* 0x0000001423247223 */ /* 0x040fe20000000000 */
[----:B------:R-:W-:Y:S01]  /*6d70*/  LOP3.LUT R20, R58, 0xffffe000, RZ, 0xc0, !PT ;  /* 0xffffe0003a147812 */ /* 0x000fe200078ec0ff */
[C---:B------:R-:W-:Y:S01]  /*6d80*/  FFMA R37, R35.reuse, R21, R2 ;  /* 0x0000001523257223 */ /* 0x040fe20000000002 */
[----:B------:R-:W-:Y:S01]  /*6d90*/  LOP3.LUT R21, R48, 0xffffe000, RZ, 0xc0, !PT ;  /* 0xffffe00030157812 */ /* 0x000fe200078ec0ff */
[----:B------:R-:W-:Y:S01]  /*6da0*/  FMUL R4, R32, R8 ;  /* 0x0000000820047220 */ /* 0x000fe20000400000 */
[----:B------:R-:W-:Y:S01]  /*6db0*/  F2FP.TF32.F32.PACK_B R36, R36 ;  /* 0x00000024ff24723e */ /* 0x000fe200024050ff */
[C---:B------:R-:W-:Y:S01]  /*6dc0*/  FFMA R38, R35.reuse, R20, R3 ;  /* 0x0000001423267223 */ /* 0x040fe20000000003 */
[----:B------:R-:W-:Y:S01]  /*6dd0*/  LOP3.LUT R20, R54, 0xffffe000, RZ, 0xc0, !PT ;  /* 0xffffe00036147812 */ /* 0x000fe200078ec0ff */
[----:B------:R-:W-:Y:S01]  /*6de0*/  FFMA R39, R35, R40, R7 ;  /* 0x0000002823277223 */ /* 0x000fe20000000007 */
[----:B------:R-:W-:Y:S01]  /*6df0*/  LOP3.LUT R40, R55, 0xffffe000, RZ, 0xc0, !PT ;  /* 0xffffe00037287812 */ /* 0x000fe200078ec0ff */
[C---:B------:R-:W-:Y:S01]  /*6e00*/  FMUL R5, R32.reuse, R9 ;  /* 0x0000000920057220 */ /* 0x040fe20000400000 */
[C---:B------:R-:W-:Y:S01]  /*6e10*/  FMUL R6, R32.reuse, R10 ;  /* 0x0000000a20067220 */ /* 0x040fe20000400000 */
[C---:B------:R-:W-:Y:S01]  /*6e20*/  FMUL R11, R32.reuse, R11 ;  /* 0x0000000b200b7220 */ /* 0x040fe20000400000 */
[----:B------:R-:W-:Y:S01]  /*6e30*/  F2FP.TF32.F32.PACK_B R37, R37 ;  /* 0x00000025ff25723e */ /* 0x000fe200024050ff */
[C---:B------:R-:W-:Y:S01]  /*6e40*/  FFMA R4, R35.reuse, R41, R4 ;  /* 0x0000002923047223 */ /* 0x040fe20000000004 */
[----:B------:R-:W-:Y:S01]  /*6e50*/  F2FP.TF32.F32.PACK_B R38, R38 ;  /* 0x00000026ff26723e */ /* 0x000fe200024050ff */
[C---:B------:R-:W-:Y:S01]  /*6e60*/  FFMA R5, R35.reuse, R42, R5 ;  /* 0x0000002a23057223 */ /* 0x040fe20000000005 */
[----:B------:R-:W-:Y:S01]  /*6e70*/  F2FP.TF32.F32.PACK_B R39, R39 ;  /* 0x00000027ff27723e */ /* 0x000fe200024050ff */
[C---:B------:R-:W-:Y:S01]  /*6e80*/  FFMA R6, R35.reuse, R20, R6 ;  /* 0x0000001423067223 */ /* 0x040fe20000000006 */
[----:B------:R-:W-:Y:S01]  /*6e90*/  FFMA R7, R35, R40, R11 ;  /* 0x0000002823077223 */ /* 0x000fe2000000000b */
        /* <DEDUP_REMOVED lines=47> */
[----:B------:R-:W-:Y:S02]  /*7190*/  UIADD3 UR8, UP0, UPT, UR52, 0x680, URZ ;  /* 0x0000068034087890 */ /* 0x000fe4000ff1e0ff */
[----:B------:R-:W-:Y:S02]  /*71a0*/  UIADD3 UR5, UPT, UPT, UR41, 0x10, URZ ;  /* 0x0000001029057890 */ /* 0x000fe4000fffe0ff */
[----:B------:R-:W-:Y:S02]  /*71b0*/  UIADD3 UR4, UPT, UPT, UR48, 0x2200, URZ ;  /* 0x0000220030047890 */ /* 0x000fe4000fffe0ff */
[----:B------:R-:W-:Y:S01]  /*71c0*/  UIADD3.X UR9, UPT, UPT, URZ, UR53, URZ, UP0, !UPT ;  /* 0x00000035ff097290 */ /* 0x000fe200087fe4ff */
[----:B------:R-:W-:Y:S01]  /*71d0*/  UMOV UR6, UR42 ;  /* 0x0000002a00067c82 */ /* 0x000fe20008000000 */
[----:B------:R-:W-:Y:S07]  /*71e0*/  UMOV UR7, UR36 ;  /* 0x0000002400077c82 */ /* 0x000fee0008000000 */
[----:B------:R2:W-:Y:S01]  /*71f0*/  UTMASTG.3D [UR4], [UR8] ;  /* 0x00000004080073b5 */ /* 0x0005e20008010000 */
[----:B------:R0:W-:Y:S01]  /*7200*/  UTMACMDFLUSH ;  /* 0x00000000000079b7 */ /* 0x0001e20000000000 */
[----:B--2---:R-:W-:Y:S04]  /*7210*/  DEPBAR.LE SB0, 0x1 ;  /* 0x000080400000791a */ /* 0x004fe80000000000 */
.L_x_114:
[----:B------:R-:W-:Y:S05]  /*7220*/  BSYNC.RECONVERGENT B0 ;  /* 0x0000000000007941 */ /* 0x000fea0003800200 */
.L_x_113:
[----:B------:R-:W-:Y:S01]  /*7230*/  BAR.SYNC.DEFER_BLOCKING 0x1, 0x80 ;  /* 0x0042000000007b1d */ /* 0x000fe20000010000 */
[----:B------:R-:W-:Y:S04]  /*7240*/  UIADD3 UR40, UPT, UPT, UR51, 0x1, URZ ;  /* 0x0000000133287890 */ /* 0x000fe8000fffe0ff */
[----:B------:R-:W-:Y:S04]  /*7250*/  UISETP.NE.AND UP0, UPT, UR40, 0x4, UPT ;  /* 0x000000042800788c */ /* 0x000fe8000bf05270 */
[----:B------:R-:W-:Y:S01]  /*7260*/  USEL UR40, UR40, URZ, UP0 ;  /* 0x000000ff28287287 */ /* 0x000fe20008000000 */
[----:B------:R2:W-:Y:S01]  /*7270*/  @P6 SYNCS.ARRIVE.TRANS64.RED.A1T0 RZ, [R90+URZ], RZ ;  /* 0x000000ff5aff69a7 */ /* 0x0005e200081004ff */
[----:B------:R-:W-:Y:S01]  /*7280*/  BSSY B1, `(.L_x_115) ;  /* 0x0000017000017945 */ /* 0x000fe20003800000 */
[----:B------:R-:W4:Y:S02]  /*7290*/  @P6 SYNCS.PHASECHK.TRANS64.TRYWAIT P0, [R91+URZ+0x60], R92 ;  /* 0x0000605c5b0065a7 */ /* 0x000f2400080011ff */
[----:B----4-:R-:W-:Y:S01]  /*72a0*/  @P6 SEL R43, RZ, 0x1, !P0 ;  /* 0x00000001ff2b6807 */ /* 0x010fe20004000000 */
[----:B--2---:R-:W-:Y:S06]  /*72b0*/  @!P6 BRA `(.L_x_116) ;  /* 0x00000000004ce947 */ /* 0x004fec0003800000 */
        /* <DEDUP_REMOVED lines=9> */
[----:B------:R-:W-:Y:S04]  /*7350*/  SHF.L.U32 R6, RZ, 0x1f, RZ ;  /* 0x0000001fff067819 */ /* 0x000fe800000006ff */
[----:B------:R-:W1:Y:S02]  /*7360*/  SYNCS.PHASECHK.TRANS64.TRYWAIT P0, [R91+URZ+0x60], R6 ;  /* 0x000060065b0075a7 */ /* 0x000e6400080011ff */
[----:B-1----:R-:W-:Y:S05]  /*7370*/  @!P0 BRA `(.L_x_119) ;  /* 0x0000004800208947 */ /* 0x002fea0003800000 */
.L_x_118:
[----:B------:R-:W-:Y:S05]  /*7380*/  BSYNC B0 ;  /* 0x0000000000007941 */ /* 0x000fea0003800000 */
.L_x_117:
[----:B------:R-:W-:Y:S02]  /*7390*/  ISETP.NE.AND P0, PT, R89, RZ, PT ;  /* 0x000000ff5900720c */ /* 0x000fe40003f05270 */
[----:B------:R-:W-:Y:S11]  /*73a0*/  IADD3 R88, PT, PT, R88, 0x1, RZ ;  /* 0x0000000158587810 */ /* 0x000ff60007ffe0ff */
[----:B------:R2:W4:Y:S04]  /*73b0*/  @P0 LDS.128 R56, [R4] ;  /* 0x0000000004380984 */ /* 0x0005280000000c00 */
[----:B------:R2:W1:Y:S04]  /*73c0*/  @P0 LDS.128 R52, [R3+0x10] ;  /* 0x0000100003340984 */ /* 0x0004680000000c00 */
[----:B------:R2:W1:Y:S04]  /*73d0*/  @P0 LDS.128 R48, [R2+0x20] ;  /* 0x0000200002300984 */ /* 0x0004680000000c00 */
[----:B------:R2:W1:Y:S02]  /*73e0*/  @P0 LDS.128 R44, [R0+0x30] ;  /* 0x00003000002c0984 */ /* 0x0004640000000c00 */
.L_x_116:
[----:B------:R-:W-:Y:S05]  /*73f0*/  BSYNC B1 ;  /* 0x0000000000017941 */ /* 0x000fea0003800000 */
.L_x_115:
[----:B--2---:R-:W-:Y:S05]  /*7400*/  VIADD R3, R34, 0x20 ;  /* 0x0000002022037836 */ /* 0x004fea0000000000 */
[----:B------:R-:W-:Y:S04]  /*7410*/  SHF.R.U32.HI R3, RZ, 0x15, R3 ;  /* 0x00000015ff037819 */ /* 0x000fe80000011603 */
[----:B------:R-:W-:Y:S11]  /*7420*/  LOP3.LUT P0, RZ, R3, 0x3, R72, 0x48, !PT ;  /* 0x0000000303ff7812 */ /* 0x000ff60007804848 */
[----:B------:R-:W-:Y:S02]  /*7430*/  @!UPT UIADD3 URZ, UPT, UPT, URZ, URZ, URZ ;  /* 0x000000fffffff290 */ /* 0x000fe4000fffe0ff */
[----:B------:R-:W-:Y:S05]  /*7440*/  @!P0 BRA `(.L_x_120) ;  /* 0x0000000000408947 */ /* 0x000fea0003800000 */
[----:B------:R-:W2:Y:S01]  /*7450*/  LDCU.64 UR8, c[0x4][0x70] ;  /* 0x01000e00ff0877ac */ /* 0x000ea20008000a00 */
[----:B------:R-:W-:Y:S01]  /*7460*/  MOV R3, 0x0 ;  /* 0x0000000000037802 */ /* 0x000fe20000000f00 */
[----:B-1----:R-:W-:Y:S02]  /*7470*/  HFMA2 R12, -RZ, RZ, 0, 5.9604644775390625e-08 ;  /* 0x00000001ff0c7431 */ /* 0x002fe400000001ff */
[----:B------:R-:W-:Y:S02]  /*7480*/  IMAD.MOV.U32 R8, RZ, RZ, 0x192 ;  /* 0x00000192ff087424 */ /* 0x000fe400078e00ff */
[----:B------:R-:W-:Y:S01]  /*7490*/  IMAD.MOV.U32 R13, RZ, RZ, RZ ;  /* 0x000000ffff0d7224 */ /* 0x000fe200078e00ff */
[----:B------:R-:W1:Y:S01]  /*74a0*/  LDCU.64 UR6, c[0x4][0x78] ;  /* 0x01000f00ff0677ac */ /* 0x000e620008000a00 */
[----:B------:R-:W3:Y:S01]  /*74b0*/  LDC.64 R2, c[0x4][R3] ;  /* 0x0100000003027b82 */ /* 0x000ee20000000a00 */
[----:B------:R-:W5:Y:S01]  /*74c0*/  LDCU.64 UR4, c[0x4][0x10] ;  /* 0x01000200ff0477ac */ /* 0x000f620008000a00 */
[----:B--2---:R-:W-:Y:S01]  /*74d0*/  MOV R5, UR9 ;  /* 0x0000000900057c02 */ /* 0x004fe20008000f00 */
[----:B------:R-:W-:Y:S01]  /*74e0*/  IMAD.U32 R4, RZ, RZ, UR8 ;  /* 0x00000008ff047e24 */ /* 0x000fe2000f8e00ff */
[----:B-1----:R-:W-:Y:S01]  /*74f0*/  MOV R7, UR7 ;  /* 0x0000000700077c02 */ /* 0x002fe20008000f00 */
[----:B------:R-:W-:Y:S01]  /*7500*/  IMAD.U32 R6, RZ, RZ, UR6 ;  /* 0x00000006ff067e24 */ /* 0x000fe2000f8e00ff */
[----:B-----5:R-:W-:Y:S01]  /*7510*/  MOV R11, UR5 ;  /* 0x00000005000b7c02 */ /* 0x020fe20008000f00 */
[----:B------:R-:W-:Y:S02]  /*7520*/  IMAD.U32 R10, RZ, RZ, UR4 ;  /* 0x00000004ff0a7e24 */ /* 0x000fe4000f8e00ff */
[----:B------:R-:W-:Y:S07]  /*7530*/  LEPC R20, `(.L_x_120) ;  /* 0x000000001014794e */ /* 0x000fee0000000000 */
[----:B---34-:R-:W-:Y:S05]  /*7540*/  CALL.ABS.NOINC R2 ;  /* 0x0000000002007343 */ /* 0x018fea0003c00000 */
.L_x_120:
[----:B----4-:R-:W-:Y:S01]  /*7550*/  LOP3.LUT R20, R56, 0xffffe000, RZ, 0xc0, !PT ;  /* 0xffffe00038147812 */ /* 0x010fe200078ec0ff */
[----:B------:R-:W-:Y:S05]  /*7560*/  WARPSYNC.ALL ;  /* 0x0000000000007948 */ /* 0x000fea0003800000 */
[----:B------:R-:W-:Y:S01]  /*7570*/  R2UR UR4, R34 ;  /* 0x00000000220472ca */ /* 0x000fe200000e0000 */
[----:B-1----:R-:W-:Y:S01]  /*7580*/  IMAD.U32 R91, RZ, RZ, UR40 ;  /* 0x00000028ff5b7e24 */ /* 0x002fe2000f8e00ff */
        /* <DEDUP_REMOVED lines=8> */
[----:B------:R-:W1:Y:S10]  /*7610*/  LDTM.x16 R4, tmem[UR4+0x20] ;  /* 0x00002004000479ee */ /* 0x000e740008240000 */
[----:B------:R-:W-:Y:S02]  /*7620*/  @P6 LEA R91, R91, UR48, 0x3 ;  /* 0x000000305b5b6c11 */ /* 0x000fe4000f8e18ff */
[----:B------:R-:W-:Y:S03]  /*7630*/  @P6 SHF.L.U32 R92, RZ, 0x1f, RZ ;  /* 0x0000001fff5c6819 */ /* 0x000fe600000006ff */
[----:B------:R-:W-:Y:S05]  /*7640*/  @P6 VIADD R91, R91, 0x80 ;  /* 0x000000805b5b6836 */ /* 0x000fea0000000000 */
[----:B------:R-:W-:Y:S02]  /*7650*/  @P6 PRMT R90, R90, 0x654, R91 ;  /* 0x000006545a5a6816 */ /* 0x000fe4000000005b */
[----:B------:R-:W-:Y:S01]  /*7660*/  LEA R91, R88, UR48, 0x3 ;  /* 0x00000030585b7c11 */ /* 0x000fe2000f8e18ff */
[C---:B-1----:R-:W-:Y:S01]  /*7670*/  FMUL R0, R32.reuse, R4 ;  /* 0x0000000420007220 */ /* 0x042fe20000400000 */
        /* <DEDUP_REMOVED lines=79> */
.L_x_122:
[----:B------:R-:W-:Y:S05]  /*7b70*/  BSYNC.RECONVERGENT B0 ;  /* 0x0000000000007941 */ /* 0x000fea0003800200 */
.L_x_121:
[----:B------:R-:W-:Y:S01]  /*7b80*/  BAR.SYNC.DEFER_BLOCKING 0x1, 0x80 ;  /* 0x0042000000007b1d */ /* 0x000fe20000010000 */
[----:B------:R-:W-:Y:S04]  /*7b90*/  UIADD3 UR43, UPT, UPT, UR40, 0x1, URZ ;  /* 0x00000001282b7890 */ /* 0x000fe8000fffe0ff */
[----:B------:R-:W-:Y:S04]  /*7ba0*/  UISETP.NE.AND UP0, UPT, UR43, 0x4, UPT ;  /* 0x000000042b00788c */ /* 0x000fe8000bf05270 */
[----:B------:R-:W-:Y:S01]  /*7bb0*/  USEL UR43, UR43, URZ, UP0 ;  /* 0x000000ff2b2b7287 */ /* 0x000fe20008000000 */
[----:B------:R2:W-:Y:S01]  /*7bc0*/  @P6 SYNCS.ARRIVE.TRANS64.RED.A1T0 RZ, [R90+URZ], RZ ;  /* 0x000000ff5aff69a7 */ /* 0x0005e200081004ff */
[----:B------:R-:W-:Y:S01]  /*7bd0*/  BSSY B1, `(.L_x_123) ;  /* 0x000001c000017945 */ /* 0x000fe20003800000 */
[----:B------:R-:W4:Y:S01]  /*7be0*/  @P6 SYNCS.PHASECHK.TRANS64.TRYWAIT P0, [R91+URZ+0x60], R92 ;  /* 0x0000605c5b0065a7 */ /* 0x000f2200080011ff */
[----:B--2---:R-:W-:Y:S01]  /*7bf0*/  HFMA2 R90, -RZ, RZ, 0, 0 ;  /* 0x00000000ff5a7431 */ /* 0x004fe200000001ff */
[----:B----4-:R-:W-:Y:S01]  /*7c00*/  @P6 SEL R43, RZ, 0x1, !P0 ;  /* 0x00000001ff2b6807 */ /* 0x010fe20004000000 */
[----:B------:R-:W-:Y:S06]  /*7c10*/  @!P6 BRA `(.L_x_124) ;  /* 0x00000000005ce947 */ /* 0x000fec0003800000 */
        /* <DEDUP_REMOVED lines=12> */
.L_x_126:
[----:B------:R-:W-:Y:S05]  /*7ce0*/  BSYNC B0 ;  /* 0x0000000000007941 */ /* 0x000fea0003800000 */
.L_x_125:
[----:B------:R-:W-:Y:S01]  /*7cf0*/  ISETP.NE.AND P0, PT, R89, RZ, PT ;  /* 0x000000ff5900720c */ /* 0x000fe20003f05270 */
[----:B------:R-:W-:Y:S11]  /*7d00*/  VIADD R88, R88, 0x1 ;  /* 0x0000000158587836 */ /* 0x000ff60000000000 */
[----:B------:R-:W-:Y:S01]  /*7d10*/  @!UPT UIADD3 URZ, UPT, UPT, URZ, URZ, URZ ;  /* 0x000000fffffff290 */ /* 0x000fe2000fffe0ff */
[----:B------:R2:W4:Y:S04]  /*7d20*/  @P0 LDS.128 R56, [R4] ;  /* 0x0000000004380984 */ /* 0x0005280000000c00 */
[----:B------:R2:W1:Y:S04]  /*7d30*/  @P0 LDS.128 R52, [R3+0x10] ;  /* 0x0000100003340984 */ /* 0x0004680000000c00 */
[----:B------:R2:W1:Y:S04]  /*7d40*/  @P0 LDS.128 R48, [R2+0x20] ;  /* 0x0000200002300984 */ /* 0x0004680000000c00 */
[----:B------:R2:W1:Y:S01]  /*7d50*/  @P0 LDS.128 R44, [R0+0x30] ;  /* 0x00003000002c0984 */ /* 0x0004620000000c00 */
[C---:B------:R-:W-:Y:S04]  /*7d60*/  ISETP.NE.AND P0, PT, R88.reuse, 0x4, PT ;  /* 0x000000045800780c */ /* 0x040fe80003f05270 */
[----:B------:R-:W-:Y:S02]  /*7d70*/  SEL R88, R88, RZ, P0 ;  /* 0x000000ff58587207 */ /* 0x000fe40000000000 */
[----:B------:R-:W-:Y:S02]  /*7d80*/  SEL R90, RZ, 0x1, P0 ;  /* 0x00000001ff5a7807 */ /* 0x000fe40000000000 */
.L_x_124:
[----:B------:R-:W-:Y:S05]  /*7d90*/  BSYNC B1 ;  /* 0x0000000000017941 */ /* 0x000fea0003800000 */
.L_x_123:
        /* <DEDUP_REMOVED lines=21> */
.L_x_128:
[----:B----4-:R-:W-:Y:S01]  /*7ef0*/  LOP3.LUT R20, R56, 0xffffe000, RZ, 0xc0, !PT ;  /* 0xffffe00038147812 */ /* 0x010fe200078ec0ff */
[----:B------:R-:W-:Y:S05]  /*7f00*/  WARPSYNC.ALL ;  /* 0x0000000000007948 */ /* 0x000fea0003800000 */
[----:B------:R-:W-:Y:S01]  /*7f10*/  R2UR UR4, R34 ;  /* 0x00000000220472ca */ /* 0x000fe200000e0000 */
[----:B------:R-:W-:Y:S01]  /*7f20*/  IMAD.U32 R92, RZ, RZ, UR43 ;  /* 0x0000002bff5c7e24 */ /* 0x000fe2000f8e00ff */
[----:B------:R-:W-:Y:S01]  /*7f30*/  LOP3.LUT R21, R57, 0xffffe000, RZ, 0xc0, !PT ;  /* 0xffffe00039157812 */ /* 0x000fe200078ec0ff */
[----:B-1----:R-:W-:Y:S01]  /*7f40*/  IMAD.U32 R91, RZ, RZ, UR37 ;  /* 0x00000025ff5b7e24 */ /* 0x002fe2000f8e00ff */
        /* <DEDUP_REMOVED lines=8> */
[----:B------:R-:W-:Y:S03]  /*7fd0*/  @P6 SHF.L.U32 R93, R90, 0x1f, RZ ;  /* 0x0000001f5a5d6819 */ /* 0x000fe600000006ff */
        /* <DEDUP_REMOVED lines=83> */
.L_x_130:
[----:B------:R-:W-:Y:S05]  /*8510*/  BSYNC.RECONVERGENT B0 ;  /* 0x0000000000007941 */ /* 0x000fea0003800200 */
.L_x_129:
        /* <DEDUP_REMOVED lines=18> */
[----:B------:R-:W-:Y:S04]  /*8640*/  SHF.L.U32 R5, R90, 0x1f, RZ ;  /* 0x0000001f5a057819 */ /* 0x000fe800000006ff */
[----:B------:R-:W1:Y:S02]  /*8650*/  SYNCS.PHASECHK.TRANS64.TRYWAIT P0, [R92+URZ+0x60], R5 ;  /* 0x000060055c0075a7 */ /* 0x000e6400080011ff */
[----:B-1----:R-:W-:Y:S05]  /*8660*/  @!P0 BRA `(.L_x_135) ;  /* 0x00000034008c8947 */ /* 0x002fea0003800000 */
.L_x_134:
[----:B------:R-:W-:Y:S05]  /*8670*/  BSYNC B0 ;  /* 0x0000000000007941 */ /* 0x000fea0003800000 */
.L_x_133:
[----:B------:R-:W-:Y:S01]  /*8680*/  ISETP.NE.AND P0, PT, R89, RZ, PT ;  /* 0x000000ff5900720c */ /* 0x000fe20003f05270 */
[----:B------:R-:W-:Y:S11]  /*8690*/  VIADD R88, R88, 0x1 ;  /* 0x0000000158587836 */ /* 0x000ff60000000000 */
[----:B------:R-:W-:Y:S01]  /*86a0*/  @!UPT UIADD3 URZ, UPT, UPT, URZ, URZ, URZ ;  /* 0x000000fffffff290 */ /* 0x000fe2000fffe0ff */
[----:B------:R2:W4:Y:S04]  /*86b0*/  @P0 LDS.128 R56, [R4] ;  /* 0x0000000004380984 */ /* 0x0005280000000c00 */
[----:B------:R2:W2:Y:S04]  /*86c0*/  @P0 LDS.128 R52, [R3+0x10] ;  /* 0x0000100003340984 */ /* 0x0004a80000000c00 */
[----:B------:R2:W2:Y:S04]  /*86d0*/  @P0 LDS.128 R48, [R2+0x20] ;  /* 0x0000200002300984 */ /* 0x0004a80000000c00 */
[----:B------:R2:W2:Y:S01]  /*86e0*/  @P0 LDS.128 R44, [R0+0x30] ;  /* 0x00003000002c0984 */ /* 0x0004a20000000c00 */
[C---:B------:R-:W-:Y:S04]  /*86f0*/  ISETP.NE.AND P0, PT, R88.reuse, 0x4, PT ;  /* 0x000000045800780c */ /* 0x040fe80003f05270 */
[----:B-1----:R-:W-:Y:S02]  /*8700*/  SEL R5, RZ, 0x1, P0 ;  /* 0x00000001ff057807 */ /* 0x002fe40000000000 */
[----:B------:R-:W-:Y:S02]  /*8710*/  SEL R88, R88, RZ, P0 ;  /* 0x000000ff58587207 */ /* 0x000fe40000000000 */
[----:B------:R-:W-:Y:S02]  /*8720*/  LOP3.LUT R90, R90, R5, RZ, 0x3c, !PT ;  /* 0x000000055a5a7212 */ /* 0x000fe400078e3cff */
.L_x_132:
[----:B------:R-:W-:Y:S05]  /*8730*/  BSYNC B1 ;  /* 0x0000000000017941 */ /* 0x000fea0003800000 */
.L_x_131:
        /* <DEDUP_REMOVED lines=21> */
.L_x_136:
[----:B----4-:R-:W-:Y:S01]  /*8890*/  LOP3.LUT R20, R56, 0xffffe000, RZ, 0xc0, !PT ;  /* 0xffffe00038147812 */ /* 0x010fe200078ec0ff */
        /* <DEDUP_REMOVED lines=11> */
[----:B-1----:R-:W1:Y:S10]  /*8950*/  LDTM.x16 R4, tmem[UR4+0x40] ;  /* 0x00004004000479ee */ /* 0x002e740008240000 */
        /* <DEDUP_REMOVED lines=31> */
[----:B------:R1:W-:Y:S01]  /*8b50*/  STS.128 [R79], R36 ;  /* 0x000000244f007388 */ /* 0x0003e20000000c00 */
        /* <DEDUP_REMOVED lines=45> */
[----:B------:R-:W-:Y:S02]  /*8e30*/  UIADD3 UR8, UP0, UPT, UR52, 0x680, URZ ;  /* 0x0000068034087890 */ /* 0x000fe4000ff1e0ff */
[----:B------:R-:W-:Y:S02]  /*8e40*/  UIADD3 UR5, UPT, UPT, UR41, 0x40, URZ ;  /* 0x0000004029057890 */ /* 0x000fe4000fffe0ff */
[----:B------:R-:W-:Y:S01]  /*8e50*/  MOV R73, UR10 ;  /* 0x0000000a00497c02 */ /* 0x000fe20008000f00 */
[----:B------:R-:W-:Y:S01]  /*8e60*/  UIADD3.X UR9, UPT, UPT, URZ, UR53, URZ, UP0, !UPT ;  /* 0x00000035ff097290 */ /* 0x000fe200087fe4ff */
[----:B------:R-:W-:Y:S02]  /*8e70*/  UMOV UR6, UR42 ;  /* 0x0000002a00067c82 */ /* 0x000fe40008000000 */
[----:B------:R-:W-:Y:S01]  /*8e80*/  R2UR UR4, R73 ;  /* 0x00000000490472ca */ /* 0x000fe200000e0000 */
[----:B------:R-:W-:Y:S11]  /*8e90*/  UMOV UR7, UR36 ;  /* 0x0000002400077c82 */ /* 0x000ff60008000000 */
[----:B------:R-:W-:Y:S01]  /*8ea0*/  @!UPT UIADD3 URZ, UPT, UPT, URZ, URZ, URZ ;  /* 0x000000fffffff290 */ /* 0x000fe2000fffe0ff */
[----:B------:R2:W-:Y:S01]  /*8eb0*/  UTMASTG.3D [UR4], [UR8] ;  /* 0x00000004080073b5 */ /* 0x0005e20008010000 */
[----:B------:R0:W-:Y:S01]  /*8ec0*/  UTMACMDFLUSH ;  /* 0x00000000000079b7 */ /* 0x0001e20000000000 */
[----:B--2---:R-:W-:Y:S04]  /*8ed0*/  DEPBAR.LE SB0, 0x1 ;  /* 0x000080400000791a */ /* 0x004fe80000000000 */
.L_x_138:
[----:B------:R-:W-:Y:S05]  /*8ee0*/  BSYNC.RECONVERGENT B0 ;  /* 0x0000000000007941 */ /* 0x000fea0003800200 */
.L_x_137:
        /* <DEDUP_REMOVED lines=21> */
.L_x_142:
[----:B------:R-:W-:Y:S05]  /*9040*/  BSYNC B0 ;  /* 0x0000000000007941 */ /* 0x000fea0003800000 */
.L_x_141:
        /* <DEDUP_REMOVED lines=11> */
.L_x_140:
[----:B------:R-:W-:Y:S05]  /*9100*/  BSYNC B1 ;  /* 0x0000000000017941 */ /* 0x000fea0003800000 */
.L_x_139:
        /* <DEDUP_REMOVED lines=21> */
.L_x_144:
        /* <DEDUP_REMOVED lines=98> */
.L_x_146:
[----:B------:R-:W-:Y:S05]  /*9880*/  BSYNC.RECONVERGENT B0 ;  /* 0x0000000000007941 */ /* 0x000fea0003800200 */
.L_x_145:
        /* <DEDUP_REMOVED lines=21> */
.L_x_150:
[----:B------:R-:W-:Y:S05]  /*99e0*/  BSYNC B0 ;  /* 0x0000000000007941 */ /* 0x000fea0003800000 */
.L_x_149:
        /* <DEDUP_REMOVED lines=11> */
.L_x_148:
[----:B------:R-:W-:Y:S05]  /*9aa0*/  BSYNC B1 ;  /* 0x0000000000017941 */ /* 0x000fea0003800000 */
.L_x_147:
        /* <DEDUP_REMOVED lines=21> */
.L_x_152:
        /* <DEDUP_REMOVED lines=98> */
.L_x_154:
[----:B------:R-:W-:Y:S05]  /*a220*/  BSYNC.RECONVERGENT B0 ;  /* 0x0000000000007941 */ /* 0x000fea0003800200 */
.L_x_153:
        /* <DEDUP_REMOVED lines=13> */
[C---:B------:R-:W-:Y:S01]  /*a300*/  @P1 IMAD R3, R88.reuse, 0x2000, R79 ;  /* 0x0000200058031824 */ /* 0x040fe200078e024f */
[C---:B------:R-:W-:Y:S01]  /*a310*/  @P1 LEA R0, R88.reuse, R77, 0xd ;  /* 0x0000004d58001211 */ /* 0x040fe200078e68ff */
[C---:B------:R-:W-:Y:S02]  /*a320*/  @P1 IMAD R2, R88.reuse, 0x2000, R78 ;  /* 0x0000200058021824 */ /* 0x040fe400078e024e */
[----:B------:R-:W-:Y:S01]  /*a330*/  @P1 IMAD R88, R88, 0x2000, R85 ;  /* 0x0000200058581824 */ /* 0x000fe200078e0255 */
[----:B------:R-:W-:Y:S06]  /*a340*/  @P0 BRA `(.L_x_158) ;  /* 0x00000000000c0947 */ /* 0x000fec0003800000 */
[----:B-1----:R-:W-:Y:S04]  /*a350*/  SHF.L.U32 R5, R90, 0x1f, RZ ;  /* 0x0000001f5a057819 */ /* 0x002fe800000006ff */
[----:B------:R-:W1:Y:S02]  /*a360*/  SYNCS.PHASECHK.TRANS64.TRYWAIT P0, [R92+URZ+0x60], R5 ;  /* 0x000060055c0075a7 */ /* 0x000e6400080011ff */
[----:B-1----:R-:W-:Y:S05]  /*a370*/  @!P0 BRA `(.L_x_159) ;  /* 0x0000001800848947 */ /* 0x002fea0003800000 */
.L_x_158:
[----:B------:R-:W-:Y:S05]  /*a380*/  BSYNC B0 ;  /* 0x0000000000007941 */ /* 0x000fea0003800000 */
.L_x_157:
[----:B------:R-:W-:Y:S11]  /*a390*/  ISETP.NE.AND P0, PT, R89, RZ, PT ;  /* 0x000000ff5900720c */ /* 0x000ff60003f05270 */
[----:B------:R-:W-:Y:S02]  /*a3a0*/  @!UPT UIADD3 URZ, UPT, UPT, URZ, URZ, URZ ;  /* 0x000000fffffff290 */ /* 0x000fe4000fffe0ff */
[----:B------:R2:W4:Y:S04]  /*a3b0*/  @P0 LDS.128 R56, [R3] ;  /* 0x0000000003380984 */ /* 0x0005280000000c00 */
[----:B------:R2:W1:Y:S04]  /*a3c0*/  @P0 LDS.128 R52, [R2+0x10] ;  /* 0x0000100002340984 */ /* 0x0004680000000c00 */
[----:B------:R2:W1:Y:S04]  /*a3d0*/  @P0 LDS.128 R48, [R0+0x20] ;  /* 0x0000200000300984 */ /* 0x0004680000000c00 */
[----:B------:R2:W1:Y:S02]  /*a3e0*/  @P0 LDS.128 R44, [R88+0x30] ;  /* 0x00003000582c0984 */ /* 0x0004640000000c00 */
.L_x_156:
[----:B------:R-:W-:Y:S05]  /*a3f0*/  BSYNC B1 ;  /* 0x0000000000017941 */ /* 0x000fea0003800000 */
.L_x_155:
        /* <DEDUP_REMOVED lines=21> */
.L_x_160:
[----:B------:R-:W-:Y:S01]  /*a550*/  ISETP.NE.AND P0, PT, R81, RZ, PT ;  /* 0x000000ff5100720c */ /* 0x000fe20003f05270 */
[----:B------:R-:W-:Y:S05]  /*a560*/  WARPSYNC.ALL ;  /* 0x0000000000007948 */ /* 0x000fea0003800000 */
[----:B------:R-:W-:Y:S01]  /*a570*/  R2UR UR4, R34 ;  /* 0x00000000220472ca */ /* 0x000fe200000e0000 */
[----:B------:R-:W-:Y:S01]  /*a580*/  BSSY.RECONVERGENT B0, `(.L_x_161) ;  /* 0x000005c000007945 */ /* 0x000fe20003800200 */
[----:B------:R-:W-:Y:S02]  /*a590*/  R2UR UR5, R87 ;  /* 0x00000000570572ca */ /* 0x000fe400000e0000 */
[----:B----4-:R-:W-:Y:S02]  /*a5a0*/  LOP3.LUT R0, R56, 0xffffe000, RZ, 0xc0, !PT ;  /* 0xffffe00038007812 */ /* 0x010fe400078ec0ff */
[----:B------:R-:W-:Y:S02]  /*a5b0*/  LOP3.LUT R2, R57, 0xffffe000, RZ, 0xc0, !PT ;  /* 0xffffe00039027812 */ /* 0x000fe400078ec0ff */
[----:B------:R-:W-:Y:S02]  /*a5c0*/  LOP3.LUT R3, R58, 0xffffe000, RZ, 0xc0, !PT ;  /* 0xffffe0003a037812 */ /* 0x000fe400078ec0ff */
[----:B------:R-:W-:Y:S02]  /*a5d0*/  LOP3.LUT R20, R59, 0xffffe000, RZ, 0xc0, !PT ;  /* 0xffffe0003b147812 */ /* 0x000fe400078ec0ff */
[----:B-1----:R-:W-:Y:S01]  /*a5e0*/  LOP3.LUT R21, R52, 0xffffe000, RZ, 0xc0, !PT ;  /* 0xffffe00034157812 */ /* 0x002fe200078ec0ff */
[----:B------:R-:W1:Y:S01]  /*a5f0*/  LDTM.x16 R4, tmem[UR4+0x70] ;  /* 0x00007004000479ee */ /* 0x000e620008240000 */
[----:B------:R-:W-:Y:S01]  /*a600*/  LOP3.LUT R36, R53, 0xffffe000, RZ, 0xc0, !PT ;  /* 0xffffe00035247812 */ /* 0x000fe200078ec0ff */
[----:B------:R-:W-:Y:S01]  /*a610*/  UIADD3 UR5, UPT, UPT, UR5, 0xf0, URZ ;  /* 0x000000f005057890 */ /* 0x000fe2000fffe0ff */
[----:B------:R-:W-:Y:S01]  /*a620*/  LOP3.LUT R37, R54, 0xffffe000, RZ, 0xc0, !PT ;  /* 0xffffe00036257812 */ /* 0x000fe200078ec0ff */
[----:B------:R-:W-:Y:S01]  /*a630*/  NOP ;  /* 0x0000000000007918 */ /* 0x000fe20000000000 */
[----:B------:R-:W-:Y:S01]  /*a640*/  LOP3.LUT R38, R55, 0xffffe000, RZ, 0xc0, !PT ;  /* 0xffffe00037267812 */ /* 0x000fe200078ec0ff */
[----:B------:R-:W-:Y:S01]  /*a650*/  UPRMT UR5, UR37, 0x654, UR5 ;  /* 0x0000065425057896 */ /* 0x000fe20008000005 */
[----:B------:R-:W-:Y:S02]  /*a660*/  LOP3.LUT R39, R48, 0xffffe000, RZ, 0xc0, !PT ;  /* 0xffffe00030277812 */ /* 0x000fe400078ec0ff */
[----:B------:R-:W-:Y:S02]  /*a670*/  LOP3.LUT R40, R49, 0xffffe000, RZ, 0xc0, !PT ;  /* 0xffffe00031287812 */ /* 0x000fe400078ec0ff */
[----:B------:R-:W-:Y:S02]  /*a680*/  LOP3.LUT R41, R50, 0xffffe000, RZ, 0xc0, !PT ;  /* 0xffffe00032297812 */ /* 0x000fe400078ec0ff */
[----:B------:R-:W-:Y:S02]  /*a690*/  LOP3.LUT R42, R51, 0xffffe000, RZ, 0xc0, !PT ;  /* 0xffffe000332a7812 */ /* 0x000fe400078ec0ff */
[----:B-1----:R-:W-:Y:S01]  /*a6a0*/  SYNCS.ARRIVE.TRANS64.RED.A1T0 RZ, [UR5], RZ ;  /* 0x000000ffffff79a7 */ /* 0x002fe20008100405 */
[----:B------:R-:W-:Y:S02]  /*a6b0*/  LOP3.LUT R43, R44, 0xffffe000, RZ, 0xc0, !PT ;  /* 0xffffe0002c2b7812 */ /* 0x000fe400078ec0ff */
[----:B------:R-:W-:Y:S02]  /*a6c0*/  LOP3.LUT R44, R45, 0xffffe000, RZ, 0xc0, !PT ;  /* 0xffffe0002d2c7812 */ /* 0x000fe400078ec0ff */
[----:B------:R-:W-:Y:S02]  /*a6d0*/  LOP3.LUT R45, R46, 0xffffe000, RZ, 0xc0, !PT ;  /* 0xffffe0002e2d7812 */ /* 0x000fe400078ec0ff */
[----:B------:R-:W-:Y:S01]  /*a6e0*/  LOP3.LUT R46, R47, 0xffffe000, RZ, 0xc0, !PT ;  /* 0xffffe0002f2e7812 */ /* 0x000fe200078ec0ff */
[C---:B------:R-:W-:Y:S01]  /*a6f0*/  FMUL R4, R32.reuse, R4 ;  /* 0x0000000420047220 */ /* 0x040fe20000400000 */
[C---:B------:R-:W-:Y:S01]  /*a700*/  FMUL R5, R32.reuse, R5 ;  /* 0x0000000520057220 */ /* 0x040fe20000400000 */
[C---:B------:R-:W-:Y:S01]  /*a710*/  FMUL R6, R32.reuse, R6 ;  /* 0x0000000620067220 */ /* 0x040fe20000400000 */
[C---:B------:R-:W-:Y:S01]  /*a720*/  FMUL R7, R32.reuse, R7 ;  /* 0x0000000720077220 */ /* 0x040fe20000400000 */
[C---:B------:R-:W-:Y:S01]  /*a730*/  FFMA R4, R35.reuse, R0, R4 ;  /* 0x0000000023047223 */ /* 0x040fe20000000004 */
[C---:B------:R-:W-:Y:S01]  /*a740*/  FFMA R5, R35.reuse, R2, R5 ;  /* 0x0000000223057223 */ /* 0x040fe20000000005 */
[C---:B------:R-:W-:Y:S01]  /*a750*/  FFMA R6, R35.reuse, R3, R6 ;  /* 0x0000000323067223 */ /* 0x040fe20000000006 */
[C---:B------:R-:W-:Y:S01]  /*a760*/  FFMA R7, R35.reuse, R20, R7 ;  /* 0x0000001423077223 */ /* 0x040fe20000000007 */
[C---:B------:R-:W-:Y:S01]  /*a770*/  FMUL R8, R32.reuse, R8 ;  /* 0x0000000820087220 */ /* 0x040fe20000400000 */
        /* <DEDUP_REMOVED lines=9> */
[----:B------:R-:W-:Y:S01]  /*a810*/  F2FP.TF32.F32.PACK_B R7, R7 ;  /* 0x00000007ff07723e */ /* 0x000fe200024050ff */
[C---:B------:R-:W-:Y:S01]  /*a820*/  FFMA R11, R35.reuse, R38, R11 ;  /* 0x00000026230b7223 */ /* 0x040fe2000000000b */
[C---:B------:R-:W-:Y:S01]  /*a830*/  FMUL R12, R32.reuse, R12 ;  /* 0x0000000c200c7220 */ /* 0x040fe20000400000 */
[----:B------:R-:W-:Y:S01]  /*a840*/  F2FP.TF32.F32.PACK_B R8, R8 ;  /* 0x00000008ff08723e */ /* 0x000fe200024050ff */
[C---:B------:R-:W-:Y:S01]  /*a850*/  FMUL R13, R32.reuse, R13 ;  /* 0x0000000d200d7220 */ /* 0x040fe20000400000 */
[----:B------:R1:W-:Y:S01]  /*a860*/  STS.128 [R79+0x6000], R4 ;  /* 0x006000044f007388 */ /* 0x0003e20000000c00 */
        /* <DEDUP_REMOVED lines=8> */
[C---:B------:R-:W-:Y:S01]  /*a8f0*/  FFMA R15, R35.reuse, R42, R15 ;  /* 0x0000002a230f7223 */ /* 0x040fe2000000000f */
[C---:B------:R-:W-:Y:S01]  /*a900*/  FMUL R16, R32.reuse, R16 ;  /* 0x0000001020107220 */ /* 0x040fe20000400000 */
[----:B------:R-:W-:Y:S01]  /*a910*/  F2FP.TF32.F32.PACK_B R12, R12 ;  /* 0x0000000cff0c723e */ /* 0x000fe200024050ff */
[----:B------:R1:W-:Y:S01]  /*a920*/  STS.128 [R78+0x6010], R8 ;  /* 0x006010084e007388 */ /* 0x0003e20000000c00 */
[C---:B------:R-:W-:Y:S01]  /*a930*/  FMUL R17, R32.reuse, R17 ;  /* 0x0000001120117220 */ /* 0x040fe20000400000 */
[C---:B------:R-:W-:Y:S01]  /*a940*/  FMUL R18, R32.reuse, R18 ;  /* 0x0000001220127220 */ /* 0x040fe20000400000 */
[----:B------:R-:W-:Y:S01]  /*a950*/  FMUL R19, R32, R19 ;  /* 0x0000001320137220 */ /* 0x000fe20000400000 */
[----:B------:R-:W-:Y:S01]  /*a960*/  F2FP.TF32.F32.PACK_B R13, R13 ;  /* 0x0000000dff0d723e */ /* 0x000fe200024050ff */
[C---:B------:R-:W-:Y:S01]  /*a970*/  FFMA R16, R35.reuse, R43, R16 ;  /* 0x0000002b23107223 */ /* 0x040fe20000000010 */
[----:B------:R-:W-:Y:S01]  /*a980*/  F2FP.TF32.F32.PACK_B R14, R14 ;  /* 0x0000000eff0e723e */ /* 0x000fe200024050ff */
[C---:B------:R-:W-:Y:S01]  /*a990*/  FFMA R17, R35.reuse, R44, R17 ;  /* 0x0000002c23117223 */ /* 0x040fe20000000011 */
[----:B------:R-:W-:Y:S01]  /*a9a0*/  F2FP.TF32.F32.PACK_B R15, R15 ;  /* 0x0000000fff0f723e */ /* 0x000fe200024050ff */
[C---:B------:R-:W-:Y:S01]  /*a9b0*/  FFMA R18, R35.reuse, R45, R18 ;  /* 0x0000002d23127223 */ /* 0x040fe20000000012 */
[----:B------:R-:W-:Y:S01]  /*a9c0*/  FFMA R19, R35, R46, R19 ;  /* 0x0000002e23137223 */ /* 0x000fe20000000013 */
[----:B------:R-:W-:Y:S02]  /*a9d0*/  F2FP.TF32.F32.PACK_B R16, R16 ;  /* 0x00000010ff10723e */ /* 0x000fe400024050ff */
[----:B------:R1:W-:Y:S01]  /*a9e0*/  STS.128 [R77+0x6020], R12 ;  /* 0x0060200c4d007388 */ /* 0x0003e20000000c00 */
[----:B------:R-:W-:Y:S02]  /*a9f0*/  F2FP.TF32.F32.PACK_B R17, R17 ;  /* 0x00000011ff11723e */ /* 0x000fe400024050ff */
        /* <DEDUP_REMOVED lines=20> */
.L_x_162:
[----:B------:R-:W-:Y:S05]  /*ab40*/  BSYNC.RECONVERGENT B0 ;  /* 0x0000000000007941 */ /* 0x000fea0003800200 */
.L_x_161:
[----:B------:R-:W-:Y:S01]  /*ab50*/  BAR.SYNC.DEFER_BLOCKING 0x1, 0x80 ;  /* 0x0042000000007b1d */ /* 0x000fe20000010000 */
[----:B------:R-:W-:Y:S01]  /*ab60*/  UISETP.NE.AND UP0, UPT, UR49, -0x8, UPT ;  /* 0xfffffff83100788c */ /* 0x000fe2000bf05270 */
[----:B------:R-:W-:Y:S08]  /*ab70*/  IADD3 R0, PT, PT, R30, 0x1, RZ ;  /* 0x000000011e007810 */ /* 0x000ff00007ffe0ff */
[----:B------:R-:W-:Y:S05]  /*ab80*/  BRA.U !UP0, `(.L_x_163) ;  /* 0x0000000108287547 */ /* 0x000fea000b800000 */
[----:B------:R-:W-:Y:S01]  /*ab90*/  ISETP.NE.AND P0, PT, R86, RZ, PT ;  /* 0x000000ff5600720c */ /* 0x000fe20003f05270 */
[----:B------:R-:W-:Y:S01]  /*aba0*/  IMAD.U32 R3, RZ, RZ, UR51 ;  /* 0x00000033ff037e24 */ /* 0x000fe2000f8e00ff */
[----:B------:R-:W-:Y:S01]  /*abb0*/  UIADD3 UR51, UPT, UPT, UR51, 0x1, URZ ;  /* 0x0000000133337890 */ /* 0x000fe2000fffe0ff */
[----:B------:R-:W-:Y:S03]  /*abc0*/  IMAD.U32 R2, RZ, RZ, UR37 ;  /* 0x00000025ff027e24 */ /* 0x000fe6000f8e00ff */
[----:B------:R-:W-:Y:S04]  /*abd0*/  UISETP.NE.AND UP0, UPT, UR51, 0x4, UPT ;  /* 0x000000043300788c */ /* 0x000fe8000bf05270 */
[----:B------:R-:W-:Y:S03]  /*abe0*/  USEL UR51, UR51, URZ, UP0 ;  /* 0x000000ff33337287 */ /* 0x000fe60008000000 */
[----:B------:R-:W-:Y:S05]  /*abf0*/  @P0 LEA R3, R3, UR48, 0x3 ;  /* 0x0000003003030c11 */ /* 0x000fea000f8e18ff */
[----:B------:R-:W-:Y:S05]  /*ac00*/  @P0 VIADD R3, R3, 0x80 ;  /* 0x0000008003030836 */ /* 0x000fea0000000000 */
[----:B------:R-:W-:Y:S04]  /*ac10*/  @P0 PRMT R2, R2, 0x654, R3 ;  /* 0x0000065402020816 */ /* 0x000fe80000000003 */
[----:B------:R2:W-:Y:S03]  /*ac20*/  @P0 SYNCS.ARRIVE.TRANS64.RED.A1T0 RZ, [R2+URZ], RZ ;  /* 0x000000ff02ff09a7 */ /* 0x0005e600081004ff */
.L_x_163:
[----:B------:R-:W-:Y:S01]  /*ac30*/  ISETP.NE.AND P2, PT, R82, RZ, PT ;  /* 0x000000ff5200720c */ /* 0x000fe20003f45270 */
[----:B------:R-:W-:Y:S01]  /*ac40*/  UIADD3 UR49, UPT, UPT, UR49, 0x8, URZ ;  /* 0x0000000831317890 */ /* 0x000fe2000fffe0ff */
[----:B------:R-:W-:Y:S01]  /*ac50*/  ISETP.NE.AND P0, PT, R84, 0x2, PT ;  /* 0x000000025400780c */ /* 0x000fe20003f05270 */
[----:B------:R-:W-:Y:S01]  /*ac60*/  IMAD.IADD R20, R29, 0x1, R66 ;  /* 0x000000011d147824 */ /* 0x000fe200078e0242 */
[----:B------:R-:W-:Y:S01]  /*ac70*/  ISETP.NE.AND P1, PT, R0, 0x4, PT ;  /* 0x000000040000780c */ /* 0x000fe20003f25270 */
[----:B------:R-:W-:Y:S01]  /*ac80*/  IMAD.IADD R21, R31, 0x1, R68 ;  /* 0x000000011f157824 */ /* 0x000fe200078e0244 */
[----:B--2---:R-:W-:Y:S02]  /*ac90*/  SEL R2, RZ, 0x1, P0 ;  /* 0x00000001ff027807 */ /* 0x004fe40000000000 */
[----:B------:R-:W-:Y:S02]  /*aca0*/  SEL R3, RZ, 0x1, P1 ;  /* 0x00000001ff037807 */ /* 0x000fe40000800000 */
[----:B------:R-:W-:Y:S02]  /*acb0*/  LOP3.LUT R75, R75, R2, RZ, 0x3c, !PT ;  /* 0x000000024b4b7212 */ /* 0x000fe400078e3cff */
[----:B------:R-:W-:Y:S02]  /*acc0*/  LOP3.LUT R76, R76, R3, RZ, 0x3c, !PT ;  /* 0x000000034c4c7212 */ /* 0x000fe400078e3cff */
[----:B------:R-:W-:Y:S02]  /*acd0*/  @P2 R2UR UR36, R74 ;  /* 0x000000004a2422ca */ /* 0x000fe400000e0000 */
[----:B------:R-:W-:Y:S02]  /*ace0*/  SEL R84, R84, RZ, P0 ;  /* 0x000000ff54547207 */ /* 0x000fe40000000000 */
[----:B------:R-:W-:Y:S01]  /*acf0*/  SEL R30, R0, RZ, P1 ;  /* 0x000000ff001e7207 */ /* 0x000fe20000800000 */
[----:B------:R-:W-:Y:S10]  /*ad00*/  @P2 BRA `(.L_x_164) ;  /* 0xffffffa400a82947 */ /* 0x000ff4000383ffff */
[----:B------:R-:W-:-:S09]  /*ad10*/  UISETP.NE.AND UP0, UPT, UR50, URZ, UPT ;  /* 0x000000ff3200728c */ /* 0x000fd2000bf05270 */
[----:B------:R-:W-:Y:S05]  /*ad20*/  BRA.U !UP0, `(.L_x_165) ;  /* 0x0000000108487547 */ /* 0x000fea000b800000 */
[----:B------:R-:W2:Y:S02]  /*ad30*/  LDCU.64 UR4, c[0x0][0x890] ;  /* 0x00011200ff0477ac */ /* 0x000ea40008000a00 */
[----:B--2---:R-:W-:-:S04]  /*ad40*/  UISETP.NE.U32.AND UP0, UPT, UR4, URZ, UPT ;  /* 0x000000ff0400728c */ /* 0x004fc8000bf05070 */
[----:B------:R-:W-:-:S09]  /*ad50*/  UISETP.NE.AND.EX UP0, UPT, UR5, URZ, UPT, UP0 ;  /* 0x000000ff0500728c */ /* 0x000fd2000bf05300 */
[----:B------:R-:W-:Y:S05]  /*ad60*/  BRA.U UP0, `(.L_x_166) ;  /* 0x00000001000c7547 */ /* 0x000fea000b800000 */
[----:B------:R-:W-:-:S13]  /*ad70*/  FSETP.NEU.AND P0, PT, R35, RZ, PT ;  /* 0x000000ff2300720b */ /* 0x000fda0003f0d000 */
[----:B------:R-:W-:Y:S05]  /*ad80*/  @!P0 EXIT ;  /* 0x000000000000894d */ /* 0x000fea0003800000 */
[----:B------:R-:W-:Y:S05]  /*ad90*/  BRA `(.L_x_165) ;  /* 0x00000000002c7947 */ /* 0x000fea0003800000 */
.L_x_166:
[----:B------:R-:W-:Y:S01]  /*ada0*/  ISETP.NE.AND P0, PT, R83, RZ, PT ;  /* 0x000000ff5300720c */ /* 0x000fe20003f05270 */
[----:B------:R-:W-:-:S12]  /*adb0*/  BSSY.RECONVERGENT B0, `(.L_x_165) ;  /* 0x0000009000007945 */ /* 0x000fd80003800200 */
[----:B------:R-:W-:Y:S05]  /*adc0*/  @P0 BRA `(.L_x_167) ;  /* 0x0000000000140947 */ /* 0x000fea0003800000 */
[----:B------:R-:W2:Y:S02]  /*add0*/  LDCU.64 UR4, c[0x0][0x888] ;  /* 0x00011100ff0477ac */ /* 0x000ea40008000a00 */
[----:B--2---:R-:W-:-:S04]  /*ade0*/  ISETP.NE.U32.AND P0, PT, RZ, UR4, PT ;  /* 0x00000004ff007c0c */ /* 0x004fc8000bf05070 */
[----:B------:R-:W-:-:S13]  /*adf0*/  ISETP.NE.AND.EX P0, PT, RZ, UR5, PT, P0 ;  /* 0x00000005ff007c0c */ /* 0x000fda000bf05300 */
[----:B------:R-:W-:Y:S05]  /*ae00*/  @!P0 EXIT ;  /* 0x000000000000894d */ /* 0x000fea0003800000 */
[----:B------:R-:W-:Y:S05]  /*ae10*/  BRA `(.L_x_168) ;  /* 0x0000000000087947 */ /* 0x000fea0003800000 */
.L_x_167:
[----:B------:R-:W-:-:S13]  /*ae20*/  FSETP.NEU.AND P0, PT, R35, RZ, PT ;  /* 0x000000ff2300720b */ /* 0x000fda0003f0d000 */
[----:B------:R-:W-:Y:S05]  /*ae30*/  @!P0 EXIT ;  /* 0x000000000000894d */ /* 0x000fea0003800000 */
.L_x_168:
[----:B------:R-:W-:Y:S05]  /*ae40*/  BSYNC.RECONVERGENT B0 ;  /* 0x0000000000007941 */ /* 0x000fea0003800200 */
.L_x_165:
[----:B------:R-:W-:Y:S01]  /*ae50*/  ULEA UR4, UR51, UR48, 0x3 ;  /* 0x0000003033047291 */ /* 0x000fe2000f8e18ff */
[----:B------:R-:W-:-:S04]  /*ae60*/  DEPBAR.LE SB0, 0x0 ;  /* 0x000080000000791a */ /* 0x000fc80000000000 */
[----:B------:R-:W-:-:S04]  /*ae70*/  UIADD3 UR4, UPT, UPT, UR4, 0x80, URZ ;  /* 0x0000008004047890 */ /* 0x000fc8000fffe0ff */
[----:B------:R-:W-:-:S09]  /*ae80*/  UPRMT UR4, UR37, 0x654, UR4 ;  /* 0x0000065425047896 */ /* 0x000fd20008000004 */
[----:B------:R-:W-:Y:S01]  /*ae90*/  SYNCS.ARRIVE.TRANS64.RED.A1T0 RZ, [UR4], RZ ;  /* 0x000000ffffff79a7 */ /* 0x000fe20008100404 */
[----:B------:R-:W-:Y:S05]  /*aea0*/  EXIT ;  /* 0x000000000000794d */ /* 0x000fea0003800000 */
.L_x_19:
[----:B--2---:R2:W1:Y:S02]  /*aeb0*/  SYNCS.PHASECHK.TRANS64.TRYWAIT P0, [R3+URZ+0x120], R2 ;  /* 0x00012002030075a7 */ /* 0x00446400080011ff */
[----:B-1----:R-:W-:Y:S05]  /*aec0*/  @!P0 NANOSLEEP.SYNCS 0x989680 ;  /* 0x009896800000895d */ /* 0x002fea0003900000 */
[----:B------:R-:W1:Y:S02]  /*aed0*/  @!P0 SYNCS.PHASECHK.TRANS64 P0, [R3+URZ+0x120], R2 ;  /* 0x00012002030085a7 */ /* 0x000e6400080010ff */
[----:B-1----:R-:W-:Y:S05]  /*aee0*/  @!P0 BRA `(.L_x_19) ;  /* 0xfffffffc00f08947 */ /* 0x002fea000383ffff */
[----:B------:R-:W-:Y:S05]  /*aef0*/  BRA `(.L_x_169) ;  /* 0xffffff6400cc7947 */ /* 0x000fea000383ffff */
.L_x_22:
[----:B-1----:R-:W-:-:S07]  /*af00*/  MOV R2, UR33 ;  /* 0x0000002100027c02 */ /* 0x002fce0008000f00 */
.L_x_170:
[----:B-1----:R1:W2:Y:S02]  /*af10*/  SYNCS.PHASECHK.TRANS64.TRYWAIT P0, [R2+URZ+0x30], R5 ;  /* 0x00003005020075a7 */ /* 0x0022a400080011ff */
[----:B--2---:R-:W-:Y:S05]  /*af20*/  @!P0 NANOSLEEP.SYNCS 0x989680 ;  /* 0x009896800000895d */ /* 0x004fea0003900000 */
[----:B------:R-:W2:Y:S02]  /*af30*/  @!P0 SYNCS.PHASECHK.TRANS64 P0, [R2+URZ+0x30], R5 ;  /* 0x00003005020085a7 */ /* 0x000ea400080010ff */
[----:B--2---:R-:W-:Y:S05]  /*af40*/  @!P0 BRA `(.L_x_170) ;  /* 0xfffffffc00f08947 */ /* 0x004fea000383ffff */
[----:B------:R-:W-:Y:S05]  /*af50*/  BRA `(.L_x_21) ;  /* 0xffffff68001c7947 */ /* 0x000fea000383ffff */
.L_x_28:
[----:B-1----:R-:W-:-:S07]  /*af60*/  MOV R2, UR17 ;  /* 0x0000001100027c02 */ /* 0x002fce0008000f00 */
.L_x_171:
[----:B-1----:R1:W2:Y:S02]  /*af70*/  SYNCS.PHASECHK.TRANS64.TRYWAIT P0, [R2+URZ+0x30], R5 ;  /* 0x00003005020075a7 */ /* 0x0022a400080011ff */
[----:B--2---:R-:W-:Y:S05]  /*af80*/  @!P0 NANOSLEEP.SYNCS 0x989680 ;  /* 0x009896800000895d */ /* 0x004fea0003900000 */
[----:B------:R-:W2:Y:S02]  /*af90*/  @!P0 SYNCS.PHASECHK.TRANS64 P0, [R2+URZ+0x30], R5 ;  /* 0x00003005020085a7 */ /* 0x000ea400080010ff */
[----:B--2---:R-:W-:Y:S05]  /*afa0*/  @!P0 BRA `(.L_x_171) ;  /* 0xfffffffc00f08947 */ /* 0x004fea000383ffff */
[----:B------:R-:W-:Y:S05]  /*afb0*/  BRA `(.L_x_27) ;  /* 0xffffff6800c07947 */ /* 0x000fea000383ffff */
.L_x_32:
[----:B-1----:R1:W2:Y:S02]  /*afc0*/  SYNCS.PHASECHK.TRANS64.TRYWAIT P0, [R2+URZ+0xb0], R3 ;  /* 0x0000b003020075a7 */ /* 0x0022a400080011ff */
[----:B--2---:R-:W-:Y:S05]  /*afd0*/  @!P0 NANOSLEEP.SYNCS 0x989680 ;  /* 0x009896800000895d */ /* 0x004fea0003900000 */
[----:B------:R-:W2:Y:S02]  /*afe0*/  @!P0 SYNCS.PHASECHK.TRANS64 P0, [R2+URZ+0xb0], R3 ;  /* 0x0000b003020085a7 */ /* 0x000ea400080010ff */
[----:B--2---:R-:W-:Y:S05]  /*aff0*/  @!P0 BRA `(.L_x_32) ;  /* 0xfffffffc00f08947 */ /* 0x004fea000383ffff */
[----:B------:R-:W-:Y:S05]  /*b000*/  BRA `(.L_x_172) ;  /* 0xffffff6c004c7947 */ /* 0x000fea000383ffff */
.L_x_36:
[----:B----4-:R-:W-:-:S07]  /*b010*/  MOV R0, UR5 ;  /* 0x0000000500007c02 */ /* 0x010fce0008000f00 */
.L_x_173:
[----:B-1----:R1:W2:Y:S02]  /*b020*/  SYNCS.PHASECHK.TRANS64.TRYWAIT P0, [R0+URZ], R3 ;  /* 0x00000003000075a7 */ /* 0x0022a400080011ff */
[----:B--2---:R-:W-:Y:S05]  /*b030*/  @!P0 NANOSLEEP.SYNCS 0x989680 ;  /* 0x009896800000895d */ /* 0x004fea0003900000 */
[----:B------:R-:W2:Y:S02]  /*b040*/  @!P0 SYNCS.PHASECHK.TRANS64 P0, [R0+URZ], R3 ;  /* 0x00000003000085a7 */ /* 0x000ea400080010ff */
[----:B--2---:R-:W-:Y:S05]  /*b050*/  @!P0 BRA `(.L_x_173) ;  /* 0xfffffffc00f08947 */ /* 0x004fea000383ffff */
[----:B------:R-:W-:Y:S05]  /*b060*/  BRA `(.L_x_174) ;  /* 0xffffff7000bc7947 */ /* 0x000fea000383ffff */
.L_x_37:
[----:B----4-:R-:W-:-:S07]  /*b070*/  MOV R0, UR5 ;  /* 0x0000000500007c02 */ /* 0x010fce0008000f00 */
.L_x_175:
[----:B-1----:R1:W2:Y:S02]  /*b080*/  SYNCS.PHASECHK.TRANS64.TRYWAIT P0, [R0+URZ], R3 ;  /* 0x00000003000075a7 */ /* 0x0022a400080011ff */
[----:B--2---:R-:W-:Y:S05]  /*b090*/  @!P0 NANOSLEEP.SYNCS 0x989680 ;  /* 0x009896800000895d */ /* 0x004fea0003900000 */
[----:B------:R-:W2:Y:S02]  /*b0a0*/  @!P0 SYNCS.PHASECHK.TRANS64 P0, [R0+URZ], R3 ;  /* 0x00000003000085a7 */ /* 0x000ea400080010ff */
[----:B--2---:R-:W-:Y:S05]  /*b0b0*/  @!P0 BRA `(.L_x_175) ;  /* 0xfffffffc00f08947 */ /* 0x004fea000383ffff */
[----:B------:R-:W-:Y:S05]  /*b0c0*/  BRA `(.L_x_176) ;  /* 0xffffff7000c87947 */ /* 0x000fea000383ffff */
.L_x_38:
[----:B----4-:R-:W-:-:S07]  /*b0d0*/  MOV R0, UR5 ;  /* 0x0000000500007c02 */ /* 0x010fce0008000f00 */
.L_x_177:
[----:B-1----:R1:W2:Y:S02]  /*b0e0*/  SYNCS.PHASECHK.TRANS64.TRYWAIT P0, [R0+URZ], R3 ;  /* 0x00000003000075a7 */ /* 0x0022a400080011ff */
[----:B--2---:R-:W-:Y:S05]  /*b0f0*/  @!P0 NANOSLEEP.SYNCS 0x989680 ;  /* 0x009896800000895d */ /* 0x004fea0003900000 */
[----:B------:R-:W2:Y:S02]  /*b100*/  @!P0 SYNCS.PHASECHK.TRANS64 P0, [R0+URZ], R3 ;  /* 0x00000003000085a7 */ /* 0x000ea400080010ff */
[----:B--2---:R-:W-:Y:S05]  /*b110*/  @!P0 BRA `(.L_x_177) ;  /* 0xfffffffc00f08947 */ /* 0x004fea000383ffff */
[----:B------:R-:W-:Y:S05]  /*b120*/  BRA `(.L_x_178) ;  /* 0xffffff7000d47947 */ /* 0x000fea000383ffff */
.L_x_39:
[----:B----4-:R-:W-:-:S07]  /*b130*/  MOV R0, UR5 ;  /* 0x0000000500007c02 */ /* 0x010fce0008000f00 */
.L_x_179:
[----:B-1----:R1:W2:Y:S02]  /*b140*/  SYNCS.PHASECHK.TRANS64.TRYWAIT P0, [R0+URZ], R3 ;  /* 0x00000003000075a7 */ /* 0x0022a400080011ff */
[----:B--2---:R-:W-:Y:S05]  /*b150*/  @!P0 NANOSLEEP.SYNCS 0x989680 ;  /* 0x009896800000895d */ /* 0x004fea0003900000 */
[----:B------:R-:W2:Y:S02]  /*b160*/  @!P0 SYNCS.PHASECHK.TRANS64 P0, [R0+URZ], R3 ;  /* 0x00000003000085a7 */ /* 0x000ea400080010ff */
[----:B--2---:R-:W-:Y:S05]  /*b170*/  @!P0 BRA `(.L_x_179) ;  /* 0xfffffffc00f08947 */ /* 0x004fea000383ffff */
[----:B------:R-:W-:Y:S05]  /*b180*/  BRA `(.L_x_180) ;  /* 0xffffff7000e07947 */ /* 0x000fea000383ffff */
.L_x_40:
[----:B----4-:R-:W-:-:S07]  /*b190*/  MOV R0, UR5 ;  /* 0x0000000500007c02 */ /* 0x010fce0008000f00 */
.L_x_181:
[----:B-1----:R1:W2:Y:S02]  /*b1a0*/  SYNCS.PHASECHK.TRANS64.TRYWAIT P0, [R0+URZ], R3 ;  /* 0x00000003000075a7 */ /* 0x0022a400080011ff */
[----:B--2---:R-:W-:Y:S05]  /*b1b0*/  @!P0 NANOSLEEP.SYNCS 0x989680 ;  /* 0x009896800000895d */ /* 0x004fea0003900000 */
[----:B------:R-:W2:Y:S02]  /*b1c0*/  @!P0 SYNCS.PHASECHK.TRANS64 P0, [R0+URZ], R3 ;  /* 0x00000003000085a7 */ /* 0x000ea400080010ff */
[----:B--2---:R-:W-:Y:S05]  /*b1d0*/  @!P0 BRA `(.L_x_181) ;  /* 0xfffffffc00f08947 */ /* 0x004fea000383ffff */
[----:B------:R-:W-:Y:S05]  /*b1e0*/  BRA `(.L_x_182) ;  /* 0xffffff7000ec7947 */ /* 0x000fea000383ffff */
.L_x_43:
[----:B-1----:R1:W2:Y:S02]  /*b1f0*/  SYNCS.PHASECHK.TRANS64.TRYWAIT P0, [R0+URZ+0x110], R5 ;  /* 0x00011005000075a7 */ /* 0x0022a400080011ff */
[----:B--2---:R-:W-:Y:S05]  /*b200*/  @!P0 NANOSLEEP.SYNCS 0x989680 ;  /* 0x009896800000895d */ /* 0x004fea0003900000 */
[----:B------:R-:W2:Y:S02]  /*b210*/  @!P0 SYNCS.PHASECHK.TRANS64 P0, [R0+URZ+0x110], R5 ;  /* 0x00011005000085a7 */ /* 0x000ea400080010ff */
[----:B--2---:R-:W-:Y:S05]  /*b220*/  @!P0 BRA `(.L_x_43) ;  /* 0xfffffffc00f08947 */ /* 0x004fea000383ffff */
[----:B------:R-:W-:Y:S05]  /*b230*/  BRA `(.L_x_183) ;  /* 0xffffff7400487947 */ /* 0x000fea000383ffff */
.L_x_44:
[----:B------:R-:W-:-:S07]  /*b240*/  MOV R0, UR5 ;  /* 0x0000000500007c02 */ /* 0x000fce0008000f00 */
.L_x_184:
[----:B-1----:R1:W2:Y:S02]  /*b250*/  SYNCS.PHASECHK.TRANS64.TRYWAIT P0, [R0+URZ+0xc0], R5 ;  /* 0x0000c005000075a7 */ /* 0x0022a400080011ff */
[----:B--2---:R-:W-:Y:S05]  /*b260*/  @!P0 NANOSLEEP.SYNCS 0x989680 ;  /* 0x009896800000895d */ /* 0x004fea0003900000 */
[----:B------:R-:W2:Y:S02]  /*b270*/  @!P0 SYNCS.PHASECHK.TRANS64 P0, [R0+URZ+0xc0], R5 ;  /* 0x0000c005000085a7 */ /* 0x000ea400080010ff */
[----:B--2---:R-:W-:Y:S05]  /*b280*/  @!P0 BRA `(.L_x_184) ;  /* 0xfffffffc00f08947 */ /* 0x004fea000383ffff */
[----:B------:R-:W-:Y:S05]  /*b290*/  BRA `(.L_x_185) ;  /* 0xffffff7400587947 */ /* 0x000fea000383ffff */
.L_x_45:
[----:B-1----:R1:W2:Y:S02]  /*b2a0*/  SYNCS.PHASECHK.TRANS64.TRYWAIT P1, [R0+URZ+0xb0], R5 ;  /* 0x0000b005000075a7 */ /* 0x0022a400080211ff */
[----:B--2---:R-:W-:Y:S05]  /*b2b0*/  @!P1 NANOSLEEP.SYNCS 0x989680 ;  /* 0x009896800000995d */ /* 0x004fea0003900000 */
[----:B------:R-:W2:Y:S02]  /*b2c0*/  @!P1 SYNCS.PHASECHK.TRANS64 P1, [R0+URZ+0xb0], R5 ;  /* 0x0000b005000095a7 */ /* 0x000ea400080210ff */
[----:B--2---:R-:W-:Y:S05]  /*b2d0*/  @!P1 BRA `(.L_x_45) ;  /* 0xfffffffc00f09947 */ /* 0x004fea000383ffff */
[----:B------:R-:W-:Y:S05]  /*b2e0*/  BRA `(.L_x_186) ;  /* 0xffffff7400887947 */ /* 0x000fea000383ffff */
.L_x_48:
[----:B------:R-:W-:-:S07]  /*b2f0*/  MOV R0, UR5 ;  /* 0x0000000500007c02 */ /* 0x000fce0008000f00 */
.L_x_187:
[----:B-1----:R1:W2:Y:S02]  /*b300*/  SYNCS.PHASECHK.TRANS64.TRYWAIT P0, [R0+URZ+0xc0], R3 ;  /* 0x0000c003000075a7 */ /* 0x0022a400080011ff */
[----:B--2---:R-:W-:Y:S05]  /*b310*/  @!P0 NANOSLEEP.SYNCS 0x989680 ;  /* 0x009896800000895d */ /* 0x004fea0003900000 */
[----:B------:R-:W2:Y:S02]  /*b320*/  @!P0 SYNCS.PHASECHK.TRANS64 P0, [R0+URZ+0xc0], R3 ;  /* 0x0000c003000085a7 */ /* 0x000ea400080010ff */
[----:B--2---:R-:W-:Y:S05]  /*b330*/  @!P0 BRA `(.L_x_187) ;  /* 0xfffffffc00f08947 */ /* 0x004fea000383ffff */
[----:B------:R-:W-:Y:S05]  /*b340*/  BRA `(.L_x_47) ;  /* 0xffffff7400dc7947 */ /* 0x000fea000383ffff */
.L_x_55:
[----:B-1----:R1:W2:Y:S02]  /*b350*/  SYNCS.PHASECHK.TRANS64.TRYWAIT P1, [R0+URZ+0xb0], R5 ;  /* 0x0000b005000075a7 */ /* 0x0022a400080211ff */
[----:B--2---:R-:W-:Y:S05]  /*b360*/  @!P1 NANOSLEEP.SYNCS 0x989680 ;  /* 0x009896800000995d */ /* 0x004fea0003900000 */
[----:B------:R-:W2:Y:S02]  /*b370*/  @!P1 SYNCS.PHASECHK.TRANS64 P1, [R0+URZ+0xb0], R5 ;  /* 0x0000b005000095a7 */ /* 0x000ea400080210ff */
[----:B--2---:R-:W-:Y:S05]  /*b380*/  @!P1 BRA `(.L_x_55) ;  /* 0xfffffffc00f09947 */ /* 0x004fea000383ffff */
[----:B------:R-:W-:Y:S05]  /*b390*/  BRA `(.L_x_188) ;  /* 0xffffff7c004c7947 */ /* 0x000fea000383ffff */
.L_x_56:
[----:B------:R-:W-:-:S07]  /*b3a0*/  MOV R3, UR7 ;  /* 0x0000000700037c02 */ /* 0x000fce0008000f00 */
.L_x_189:
[----:B-1----:R1:W2:Y:S02]  /*b3b0*/  SYNCS.PHASECHK.TRANS64.TRYWAIT P0, [R3+URZ+0xf0], R0 ;  /* 0x0000f000030075a7 */ /* 0x0022a400080011ff */
[----:B--2---:R-:W-:Y:S05]  /*b3c0*/  @!P0 NANOSLEEP.SYNCS 0x989680 ;  /* 0x009896800000895d */ /* 0x004fea0003900000 */
[----:B------:R-:W2:Y:S02]  /*b3d0*/  @!P0 SYNCS.PHASECHK.TRANS64 P0, [R3+URZ+0xf0], R0 ;  /* 0x0000f000030085a7 */ /* 0x000ea400080010ff */
[----:B--2---:R-:W-:Y:S05]  /*b3e0*/  @!P0 BRA `(.L_x_189) ;  /* 0xfffffffc00f08947 */ /* 0x004fea000383ffff */
[----:B------:R-:W-:Y:S05]  /*b3f0*/  BRA `(.L_x_190) ;  /* 0xffffff7c00847947 */ /* 0x000fea000383ffff */
.L_x_59:
[----:B------:R-:W-:Y:S07]  /*b400*/  MOV R0, UR6 ;  /* 0x0000000600007c02 */ /* 0x000fee0008000f00 */
.L_x_191:
[----:B-1----:R1:W2:Y:S02]  /*b410*/  SYNCS.PHASECHK.TRANS64.TRYWAIT P0, [R0+URZ], R3 ;  /* 0x00000003000075a7 */ /* 0x0022a400080011ff */
[----:B--2---:R-:W-:Y:S05]  /*b420*/  @!P0 NANOSLEEP.SYNCS 0x989680 ;  /* 0x009896800000895d */ /* 0x004fea0003900000 */
[----:B------:R-:W2:Y:S02]  /*b430*/  @!P0 SYNCS.PHASECHK.TRANS64 P0, [R0+URZ], R3 ;  /* 0x00000003000085a7 */ /* 0x000ea400080010ff */
[----:B--2---:R-:W-:Y:S05]  /*b440*/  @!P0 BRA `(.L_x_191) ;  /* 0xfffffffc00f08947 */ /* 0x004fea000383ffff */
[----:B------:R-:W-:Y:S05]  /*b450*/  BRA `(.L_x_58) ;  /* 0xffffff7c00a07947 */ /* 0x000fea000383ffff */
.L_x_62:
[----:B------:R-:W-:-:S07]  /*b460*/  MOV R0, UR6 ;  /* 0x0000000600007c02 */ /* 0x000fce0008000f00 */
.L_x_192:
[----:B--2---:R2:W4:Y:S02]  /*b470*/  SYNCS.PHASECHK.TRANS64.TRYWAIT P0, [R0+URZ], R3 ;  /* 0x00000003000075a7 */ /* 0x00452400080011ff */
[----:B----4-:R-:W-:Y:S05]  /*b480*/  @!P0 NANOSLEEP.SYNCS 0x989680 ;  /* 0x009896800000895d */ /* 0x010fea0003900000 */
[----:B------:R-:W4:Y:S02]  /*b490*/  @!P0 SYNCS.PHASECHK.TRANS64 P0, [R0+URZ], R3 ;  /* 0x00000003000085a7 */ /* 0x000f2400080010ff */
[----:B----4-:R-:W-:Y:S05]  /*b4a0*/  @!P0 BRA `(.L_x_192) ;  /* 0xfffffffc00f08947 */ /* 0x010fea000383ffff */
[----:B------:R-:W-:Y:S05]  /*b4b0*/  BRA `(.L_x_193) ;  /* 0xffffff80007c7947 */ /* 0x000fea000383ffff */
.L_x_63:
[----:B------:R-:W-:-:S07]  /*b4c0*/  MOV R0, UR6 ;  /* 0x0000000600007c02 */ /* 0x000fce0008000f00 */
.L_x_194:
[----:B-1----:R1:W2:Y:S02]  /*b4d0*/  SYNCS.PHASECHK.TRANS64.TRYWAIT P0, [R0+URZ], R3 ;  /* 0x00000003000075a7 */ /* 0x0022a400080011ff */
[----:B--2---:R-:W-:Y:S05]  /*b4e0*/  @!P0 NANOSLEEP.SYNCS 0x989680 ;  /* 0x009896800000895d */ /* 0x004fea0003900000 */
[----:B------:R-:W2:Y:S02]  /*b4f0*/  @!P0 SYNCS.PHASECHK.TRANS64 P0, [R0+URZ], R3 ;  /* 0x00000003000085a7 */ /* 0x000ea400080010ff */
[----:B--2---:R-:W-:Y:S05]  /*b500*/  @!P0 BRA `(.L_x_194) ;  /* 0xfffffffc00f08947 */ /* 0x004fea000383ffff */
[----:B------:R-:W-:Y:S05]  /*b510*/  BRA `(.L_x_195) ;  /* 0xffffff8000887947 */ /* 0x000fea000383ffff */
.L_x_64:
[----:B------:R-:W-:-:S07]  /*b520*/  MOV R0, UR6 ;  /* 0x0000000600007c02 */ /* 0x000fce0008000f00 */
.L_x_196:
[----:B-1----:R1:W2:Y:S02]  /*b530*/  SYNCS.PHASECHK.TRANS64.TRYWAIT P0, [R0+URZ], R3 ;  /* 0x00000003000075a7 */ /* 0x0022a400080011ff */
[----:B--2---:R-:W-:Y:S05]  /*b540*/  @!P0 NANOSLEEP.SYNCS 0x989680 ;  /* 0x009896800000895d */ /* 0x004fea0003900000 */
[----:B------:R-:W2:Y:S02]  /*b550*/  @!P0 SYNCS.PHASECHK.TRANS64 P0, [R0+URZ], R3 ;  /* 0x00000003000085a7 */ /* 0x000ea400080010ff */
[----:B--2---:R-:W-:Y:S05]  /*b560*/  @!P0 BRA `(.L_x_196) ;  /* 0xfffffffc00f08947 */ /* 0x004fea000383ffff */
[----:B------:R-:W-:Y:S05]  /*b570*/  BRA `(.L_x_197) ;  /* 0xffffff8000947947 */ /* 0x000fea000383ffff */
.L_x_65:
[----:B------:R-:W-:-:S07]  /*b580*/  MOV R0, UR7 ;  /* 0x0000000700007c02 */ /* 0x000fce0008000f00 */
.L_x_198:
[----:B-1----:R1:W2:Y:S02]  /*b590*/  SYNCS.PHASECHK.TRANS64.TRYWAIT P0, [R0+URZ], R3 ;  /* 0x00000003000075a7 */ /* 0x0022a400080011ff */
[----:B--2---:R-:W-:Y:S05]  /*b5a0*/  @!P0 NANOSLEEP.SYNCS 0x989680 ;  /* 0x009896800000895d */ /* 0x004fea0003900000 */
[----:B------:R-:W2:Y:S02]  /*b5b0*/  @!P0 SYNCS.PHASECHK.TRANS64 P0, [R0+URZ], R3 ;  /* 0x00000003000085a7 */ /* 0x000ea400080010ff */
[----:B--2---:R-:W-:Y:S05]  /*b5c0*/  @!P0 BRA `(.L_x_198) ;  /* 0xfffffffc00f08947 */ /* 0x004fea000383ffff */
[----:B------:R-:W-:Y:S05]  /*b5d0*/  BRA `(.L_x_199) ;  /* 0xffffff8000a07947 */ /* 0x000fea000383ffff */
.L_x_70:
[----:B--2---:R2:W3:Y:S02]  /*b5e0*/  SYNCS.PHASECHK.TRANS64.TRYWAIT P0, [R0+URZ+0xb0], R3 ;  /* 0x0000b003000075a7 */ /* 0x0044e400080011ff */
[----:B---3--:R-:W-:Y:S05]  /*b5f0*/  @!P0 NANOSLEEP.SYNCS 0x989680 ;  /* 0x009896800000895d */ /* 0x008fea0003900000 */
[----:B------:R-:W3:Y:S02]  /*b600*/  @!P0 SYNCS.PHASECHK.TRANS64 P0, [R0+URZ+0xb0], R3 ;  /* 0x0000b003000085a7 */ /* 0x000ee400080010ff */
[----:B---3--:R-:W-:Y:S05]  /*b610*/  @!P0 BRA `(.L_x_70) ;  /* 0xfffffffc00f08947 */ /* 0x008fea000383ffff */
[----:B------:R-:W-:Y:S05]  /*b620*/  BRA `(.L_x_200) ;  /* 0xffffff8400a47947 */ /* 0x000fea000383ffff */
.L_x_73:
[----:B------:R-:W-:Y:S07]  /*b630*/  MOV R0, UR7 ;  /* 0x0000000700007c02 */ /* 0x000fee0008000f00 */
.L_x_201:
[----:B--2---:R2:W3:Y:S02]  /*b640*/  SYNCS.PHASECHK.TRANS64.TRYWAIT P0, [R0+URZ+0xa8], R3 ;  /* 0x0000a803000075a7 */ /* 0x0044e400080011ff */
[----:B---3--:R-:W-:Y:S05]  /*b650*/  @!P0 NANOSLEEP.SYNCS 0x989680 ;  /* 0x009896800000895d */ /* 0x008fea0003900000 */
[----:B------:R-:W3:Y:S02]  /*b660*/  @!P0 SYNCS.PHASECHK.TRANS64 P0, [R0+URZ+0xa8], R3 ;  /* 0x0000a803000085a7 */ /* 0x000ee400080010ff */
[----:B---3--:R-:W-:Y:S05]  /*b670*/  @!P0 BRA `(.L_x_201) ;  /* 0xfffffffc00f08947 */ /* 0x008fea000383ffff */
[----:B------:R-:W-:Y:S05]  /*b680*/  BRA `(.L_x_72) ;  /* 0xffffff8800847947 */ /* 0x000fea000383ffff */
.L_x_76:
[----:B------:R-:W-:Y:S07]  /*b690*/  MOV R3, UR7 ;  /* 0x0000000700037c02 */ /* 0x000fee0008000f00 */
.L_x_202:
[----:B-1----:R1:W2:Y:S02]  /*b6a0*/  SYNCS.PHASECHK.TRANS64.TRYWAIT P0, [R3+URZ+0x80], R12 ;  /* 0x0000800c030075a7 */ /* 0x0022a400080011ff */
[----:B--2---:R-:W-:Y:S05]  /*b6b0*/  @!P0 NANOSLEEP.SYNCS 0x989680 ;  /* 0x009896800000895d */ /* 0x004fea0003900000 */
[----:B------:R-:W2:Y:S02]  /*b6c0*/  @!P0 SYNCS.PHASECHK.TRANS64 P0, [R3+URZ+0x80], R12 ;  /* 0x0000800c030085a7 */ /* 0x000ea400080010ff */
[----:B--2---:R-:W-:Y:S05]  /*b6d0*/  @!P0 BRA `(.L_x_202) ;  /* 0xfffffffc00f08947 */ /* 0x004fea000383ffff */
[----:B------:R-:W-:Y:S05]  /*b6e0*/  BRA `(.L_x_203) ;  /* 0xffffff8c00007947 */ /* 0x000fea000383ffff */
.L_x_77:
[----:B-1----:R-:W-:Y:S07]  /*b6f0*/  MOV R3, UR7 ;  /* 0x0000000700037c02 */ /* 0x002fee0008000f00 */
.L_x_204:
[----:B-1----:R1:W2:Y:S02]  /*b700*/  SYNCS.PHASECHK.TRANS64.TRYWAIT P0, [R3+URZ+0x88], R12 ;  /* 0x0000880c030075a7 */ /* 0x0022a400080011ff */
[----:B--2---:R-:W-:Y:S05]  /*b710*/  @!P0 NANOSLEEP.SYNCS 0x989680 ;  /* 0x009896800000895d */ /* 0x004fea0003900000 */
[----:B------:R-:W2:Y:S02]  /*b720*/  @!P0 SYNCS.PHASECHK.TRANS64 P0, [R3+URZ+0x88], R12 ;  /* 0x0000880c030085a7 */ /* 0x000ea400080010ff */
[----:B--2---:R-:W-:Y:S05]  /*b730*/  @!P0 BRA `(.L_x_204) ;  /* 0xfffffffc00f08947 */ /* 0x004fea000383ffff */
[----:B------:R-:W-:Y:S05]  /*b740*/  BRA `(.L_x_205) ;  /* 0xffffff8c00407947 */ /* 0x000fea000383ffff */
.L_x_78:
[----:B-1----:R-:W-:Y:S07]  /*b750*/  MOV R3, UR7 ;  /* 0x0000000700037c02 */ /* 0x002fee0008000f00 */
.L_x_206:
[----:B-1----:R1:W2:Y:S02]  /*b760*/  SYNCS.PHASECHK.TRANS64.TRYWAIT P0, [R3+URZ+0x90], R12 ;  /* 0x0000900c030075a7 */ /* 0x0022a400080011ff */
[----:B--2---:R-:W-:Y:S05]  /*b770*/  @!P0 NANOSLEEP.SYNCS 0x989680 ;  /* 0x009896800000895d */ /* 0x004fea0003900000 */
[----:B------:R-:W2:Y:S02]  /*b780*/  @!P0 SYNCS.PHASECHK.TRANS64 P0, [R3+URZ+0x90], R12 ;  /* 0x0000900c030085a7 */ /* 0x000ea400080010ff */
[----:B--2---:R-:W-:Y:S05]  /*b790*/  @!P0 BRA `(.L_x_206) ;  /* 0xfffffffc00f08947 */ /* 0x004fea000383ffff */
[----:B------:R-:W-:Y:S05]  /*b7a0*/  BRA `(.L_x_207) ;  /* 0xffffff8c00847947 */ /* 0x000fea000383ffff */
.L_x_79:
[----:B-1----:R-:W-:Y:S07]  /*b7b0*/  MOV R3, UR7 ;  /* 0x0000000700037c02 */ /* 0x002fee0008000f00 */
.L_x_208:
[----:B-1----:R1:W2:Y:S02]  /*b7c0*/  SYNCS.PHASECHK.TRANS64.TRYWAIT P0, [R3+URZ+0x98], R12 ;  /* 0x0000980c030075a7 */ /* 0x0022a400080011ff */
[----:B--2---:R-:W-:Y:S05]  /*b7d0*/  @!P0 NANOSLEEP.SYNCS 0x989680 ;  /* 0x009896800000895d */ /* 0x004fea0003900000 */
[----:B------:R-:W2:Y:S02]  /*b7e0*/  @!P0 SYNCS.PHASECHK.TRANS64 P0, [R3+URZ+0x98], R12 ;  /* 0x0000980c030085a7 */ /* 0x000ea400080010ff */
[----:B--2---:R-:W-:Y:S05]  /*b7f0*/  @!P0 BRA `(.L_x_208) ;  /* 0xfffffffc00f08947 */ /* 0x004fea000383ffff */
[----:B------:R-:W-:Y:S05]  /*b800*/  BRA `(.L_x_209) ;  /* 0xffffff8c00cc7947 */ /* 0x000fea000383ffff */
.L_x_80:
[----:B-1----:R-:W-:Y:S07]  /*b810*/  MOV R3, UR7 ;  /* 0x0000000700037c02 */ /* 0x002fee0008000f00 */
.L_x_210:
[----:B-1----:R1:W2:Y:S02]  /*b820*/  SYNCS.PHASECHK.TRANS64.TRYWAIT P0, [R3+URZ+0x80], R20 ;  /* 0x00008014030075a7 */ /* 0x0022a400080011ff */
[----:B--2---:R-:W-:Y:S05]  /*b830*/  @!P0 NANOSLEEP.SYNCS 0x989680 ;  /* 0x009896800000895d */ /* 0x004fea0003900000 */
[----:B------:R-:W2:Y:S02]  /*b840*/  @!P0 SYNCS.PHASECHK.TRANS64 P0, [R3+URZ+0x80], R20 ;  /* 0x00008014030085a7 */ /* 0x000ea400080010ff */
[----:B--2---:R-:W-:Y:S05]  /*b850*/  @!P0 BRA `(.L_x_210) ;  /* 0xfffffffc00f08947 */ /* 0x004fea000383ffff */
[----:B------:R-:W-:Y:S05]  /*b860*/  BRA `(.L_x_211) ;  /* 0xffffff9000187947 */ /* 0x000fea000383ffff */
.L_x_81:
[----:B-1----:R-:W-:Y:S07]  /*b870*/  MOV R3, UR7 ;  /* 0x0000000700037c02 */ /* 0x002fee0008000f00 */
.L_x_212:
[----:B-1----:R1:W2:Y:S02]  /*b880*/  SYNCS.PHASECHK.TRANS64.TRYWAIT P0, [R3+URZ+0x88], R20 ;  /* 0x00008814030075a7 */ /* 0x0022a400080011ff */
[----:B--2---:R-:W-:Y:S05]  /*b890*/  @!P0 NANOSLEEP.SYNCS 0x989680 ;  /* 0x009896800000895d */ /* 0x004fea0003900000 */
[----:B------:R-:W2:Y:S02]  /*b8a0*/  @!P0 SYNCS.PHASECHK.TRANS64 P0, [R3+URZ+0x88], R20 ;  /* 0x00008814030085a7 */ /* 0x000ea400080010ff */
[----:B--2---:R-:W-:Y:S05]  /*b8b0*/  @!P0 BRA `(.L_x_212) ;  /* 0xfffffffc00f08947 */ /* 0x004fea000383ffff */
[----:B------:R-:W-:Y:S05]  /*b8c0*/  BRA `(.L_x_213) ;  /* 0xffffff9000607947 */ /* 0x000fea000383ffff */
.L_x_82:
[----:B-1----:R-:W-:Y:S07]  /*b8d0*/  MOV R3, UR7 ;  /* 0x0000000700037c02 */ /* 0x002fee0008000f00 */
.L_x_214:
[----:B-1----:R1:W2:Y:S02]  /*b8e0*/  SYNCS.PHASECHK.TRANS64.TRYWAIT P0, [R3+URZ+0x90], R20 ;  /* 0x00009014030075a7 */ /* 0x0022a400080011ff */
[----:B--2---:R-:W-:Y:S05]  /*b8f0*/  @!P0 NANOSLEEP.SYNCS 0x989680 ;  /* 0x009896800000895d */ /* 0x004fea0003900000 */
[----:B------:R-:W2:Y:S02]  /*b900*/  @!P0 SYNCS.PHASECHK.TRANS64 P0, [R3+URZ+0x90], R20 ;  /* 0x00009014030085a7 */ /* 0x000ea400080010ff */
[----:B--2---:R-:W-:Y:S05]  /*b910*/  @!P0 BRA `(.L_x_214) ;  /* 0xfffffffc00f08947 */ /* 0x004fea000383ffff */
[----:B------:R-:W-:Y:S05]  /*b920*/  BRA `(.L_x_215) ;  /* 0xffffff9000a87947 */ /* 0x000fea000383ffff */
.L_x_83:
[----:B------:R-:W-:Y:S07]  /*b930*/  MOV R3, UR7 ;  /* 0x0000000700037c02 */ /* 0x000fee0008000f00 */
.L_x_216:
[----:B-1----:R1:W2:Y:S02]  /*b940*/  SYNCS.PHASECHK.TRANS64.TRYWAIT P0, [R3+URZ+0x98], R20 ;  /* 0x00009814030075a7 */ /* 0x0022a400080011ff */
[----:B--2---:R-:W-:Y:S05]  /*b950*/  @!P0 NANOSLEEP.SYNCS 0x989680 ;  /* 0x009896800000895d */ /* 0x004fea0003900000 */
[----:B------:R-:W2:Y:S02]  /*b960*/  @!P0 SYNCS.PHASECHK.TRANS64 P0, [R3+URZ+0x98], R20 ;  /* 0x00009814030085a7 */ /* 0x000ea400080010ff */
[----:B--2---:R-:W-:Y:S05]  /*b970*/  @!P0 BRA `(.L_x_216) ;  /* 0xfffffffc00f08947 */ /* 0x004fea000383ffff */
[----:B------:R-:W-:Y:S05]  /*b980*/  BRA `(.L_x_217) ;  /* 0xffffff9400307947 */ /* 0x000fea000383ffff */
.L_x_85:
[----:B------:R-:W-:-:S07]  /*b990*/  MOV R3, UR7 ;  /* 0x0000000700037c02 */ /* 0x000fce0008000f00 */
.L_x_218:
[----:B-1----:R1:W3:Y:S02]  /*b9a0*/  SYNCS.PHASECHK.TRANS64.TRYWAIT P0, [R3+URZ+0x80], R12 ;  /* 0x0000800c030075a7 */ /* 0x0022e400080011ff */
[----:B---3--:R-:W-:Y:S05]  /*b9b0*/  @!P0 NANOSLEEP.SYNCS 0x989680 ;  /* 0x009896800000895d */ /* 0x008fea0003900000 */
[----:B------:R-:W3:Y:S02]  /*b9c0*/  @!P0 SYNCS.PHASECHK.TRANS64 P0, [R3+URZ+0x80], R12 ;  /* 0x0000800c030085a7 */ /* 0x000ee400080010ff */
[----:B---3--:R-:W-:Y:S05]  /*b9d0*/  @!P0 BRA `(.L_x_218) ;  /* 0xfffffffc00f08947 */ /* 0x008fea000383ffff */
[----:B------:R-:W-:Y:S05]  /*b9e0*/  BRA `(.L_x_219) ;  /* 0xffffff9400987947 */ /* 0x000fea000383ffff */
.L_x_86:
[----:B-1----:R-:W-:-:S07]  /*b9f0*/  MOV R3, UR7 ;  /* 0x0000000700037c02 */ /* 0x002fce0008000f00 */
.L_x_220:
[----:B-1----:R1:W3:Y:S02]  /*ba00*/  SYNCS.PHASECHK.TRANS64.TRYWAIT P0, [R3+URZ+0x88], R12 ;  /* 0x0000880c030075a7 */ /* 0x0022e400080011ff */
[----:B---3--:R-:W-:Y:S05]  /*ba10*/  @!P0 NANOSLEEP.SYNCS 0x989680 ;  /* 0x009896800000895d */ /* 0x008fea0003900000 */
[----:B------:R-:W3:Y:S02]  /*ba20*/  @!P0 SYNCS.PHASECHK.TRANS64 P0, [R3+URZ+0x88], R12 ;  /* 0x0000880c030085a7 */ /* 0x000ee400080010ff */
[----:B---3--:R-:W-:Y:S05]  /*ba30*/  @!P0 BRA `(.L_x_220) ;  /* 0xfffffffc00f08947 */ /* 0x008fea000383ffff */
[----:B------:R-:W-:Y:S05]  /*ba40*/  BRA `(.L_x_221) ;  /* 0xffffff9400887947 */ /* 0x000fea000383ffff */
.L_x_87:
[----:B-1----:R-:W-:-:S07]  /*ba50*/  MOV R3, UR7 ;  /* 0x0000000700037c02 */ /* 0x002fce0008000f00 */
.L_x_222:
[----:B-1----:R1:W3:Y:S02]  /*ba60*/  SYNCS.PHASECHK.TRANS64.TRYWAIT P0, [R3+URZ+0x90], R12 ;  /* 0x0000900c030075a7 */ /* 0x0022e400080011ff */
[----:B---3--:R-:W-:Y:S05]  /*ba70*/  @!P0 NANOSLEEP.SYNCS 0x989680 ;  /* 0x009896800000895d */ /* 0x008fea0003900000 */
[----:B------:R-:W3:Y:S02]  /*ba80*/  @!P0 SYNCS.PHASECHK.TRANS64 P0, [R3+URZ+0x90], R12 ;  /* 0x0000900c030085a7 */ /* 0x000ee400080010ff */
[----:B---3--:R-:W-:Y:S05]  /*ba90*/  @!P0 BRA `(.L_x_222) ;  /* 0xfffffffc00f08947 */ /* 0x008fea000383ffff */
[----:B------:R-:W-:Y:S05]  /*baa0*/  BRA `(.L_x_223) ;  /* 0xffffff94007c7947 */ /* 0x000fea000383ffff */
.L_x_89:
[----:B--2---:R2:W4:Y:S02]  /*bab0*/  SYNCS.PHASECHK.TRANS64.TRYWAIT P0, [R0+URZ+0xb0], R3 ;  /* 0x0000b003000075a7 */ /* 0x00452400080011ff */
[----:B----4-:R-:W-:Y:S05]  /*bac0*/  @!P0 NANOSLEEP.SYNCS 0x989680 ;  /* 0x009896800000895d */ /* 0x010fea0003900000 */
[----:B------:R-:W4:Y:S02]  /*bad0*/  @!P0 SYNCS.PHASECHK.TRANS64 P0, [R0+URZ+0xb0], R3 ;  /* 0x0000b003000085a7 */ /* 0x000f2400080010ff */
[----:B----4-:R-:W-:Y:S05]  /*bae0*/  @!P0 BRA `(.L_x_89) ;  /* 0xfffffffc00f08947 */ /* 0x010fea000383ffff */
[----:B------:R-:W-:Y:S05]  /*baf0*/  BRA `(.L_x_224) ;  /* 0xffffff9800407947 */ /* 0x000fea000383ffff */
.L_x_100:
[----:B-1----:R-:W-:Y:S04]  /*bb00*/  MOV R2, UR48 ;  /* 0x0000003000027c02 */ /* 0x002fe80008000f00 */
[----:B------:R1:W3:Y:S03]  /*bb10*/  SYNCS.PHASECHK.TRANS64.TRYWAIT P1, [R2+URZ+0x60], R3 ;  /* 0x00006003020075a7 */ /* 0x0002e600080211ff */
[----:B---3--:R-:W-:Y:S05]  /*bb20*/  @!P1 NANOSLEEP.SYNCS 0x989680 ;  /* 0x009896800000995d */ /* 0x008fea0003900000 */
[----:B------:R-:W3:Y:S02]  /*bb30*/  @!P1 SYNCS.PHASECHK.TRANS64 P1, [R2+URZ+0x60], R3 ;  /* 0x00006003020095a7 */ /* 0x000ee400080210ff */
[----:B---3--:R-:W-:Y:S05]  /*bb40*/  @!P1 BRA `(.L_x_100) ;  /* 0xfffffffc00ec9947 */ /* 0x008fea000383ffff */
[----:B------:R-:W-:Y:S05]  /*bb50*/  BRA `(.L_x_99) ;  /* 0xffffffa400487947 */ /* 0x000fea000383ffff */
.L_x_102:
[----:B-1----:R1:W4:Y:S02]  /*bb60*/  SYNCS.PHASECHK.TRANS64.TRYWAIT P0, [R87+URZ+0xd0], R0 ;  /* 0x0000d000570075a7 */ /* 0x00232400080011ff */
[----:B----4-:R-:W-:Y:S05]  /*bb70*/  @!P0 NANOSLEEP.SYNCS 0x989680 ;  /* 0x009896800000895d */ /* 0x010fea0003900000 */
[----:B------:R-:W4:Y:S02]  /*bb80*/  @!P0 SYNCS.PHASECHK.TRANS64 P0, [R87+URZ+0xd0], R0 ;  /* 0x0000d000570085a7 */ /* 0x000f2400080010ff */
[----:B----4-:R-:W-:Y:S05]  /*bb90*/  @!P0 BRA `(.L_x_102) ;  /* 0xfffffffc00f08947 */ /* 0x010fea000383ffff */
[----:B------:R-:W-:Y:S05]  /*bba0*/  BRA `(.L_x_101) ;  /* 0xffffffa400707947 */ /* 0x000fea000383ffff */
.L_x_111:
[----:B-1----:R1:W2:Y:S02]  /*bbb0*/  SYNCS.PHASECHK.TRANS64.TRYWAIT P0, [R3+URZ+0x60], R0 ;  /* 0x00006000030075a7 */ /* 0x0022a400080011ff */
[----:B--2---:R-:W-:Y:S05]  /*bbc0*/  @!P0 NANOSLEEP.SYNCS 0x989680 ;  /* 0x009896800000895d */ /* 0x004fea0003900000 */
[----:B------:R-:W2:Y:S02]  /*bbd0*/  @!P0 SYNCS.PHASECHK.TRANS64 P0, [R3+URZ+0x60], R0 ;  /* 0x00006000030085a7 */ /* 0x000ea400080010ff */
[----:B--2---:R-:W-:Y:S05]  /*bbe0*/  @!P0 BRA `(.L_x_111) ;  /* 0xfffffffc00f08947 */ /* 0x004fea000383ffff */
[----:B------:R-:W-:Y:S05]  /*bbf0*/  BRA `(.L_x_110) ;  /* 0xffffffac008c7947 */ /* 0x000fea000383ffff */
.L_x_119:
[----:B-1----:R1:W2:Y:S02]  /*bc00*/  SYNCS.PHASECHK.TRANS64.TRYWAIT P0, [R91+URZ+0x60], R6 ;  /* 0x000060065b0075a7 */ /* 0x0022a400080011ff */
[----:B--2---:R-:W-:Y:S05]  /*bc10*/  @!P0 NANOSLEEP.SYNCS 0x989680 ;  /* 0x009896800000895d */ /* 0x004fea0003900000 */
[----:B------:R-:W2:Y:S02]  /*bc20*/  @!P0 SYNCS.PHASECHK.TRANS64 P0, [R91+URZ+0x60], R6 ;  /* 0x000060065b0085a7 */ /* 0x000ea400080010ff */
[----:B--2---:R-:W-:Y:S05]  /*bc30*/  @!P0 BRA `(.L_x_119) ;  /* 0xfffffffc00f08947 */ /* 0x004fea000383ffff */
[----:B------:R-:W-:Y:S05]  /*bc40*/  BRA `(.L_x_118) ;  /* 0xffffffb400cc7947 */ /* 0x000fea000383ffff */
.L_x_127:
[----:B-1----:R1:W2:Y:S02]  /*bc50*/  SYNCS.PHASECHK.TRANS64.TRYWAIT P0, [R91+URZ+0x60], R6 ;  /* 0x000060065b0075a7 */ /* 0x0022a400080011ff */
[----:B--2---:R-:W-:Y:S05]  /*bc60*/  @!P0 NANOSLEEP.SYNCS 0x989680 ;  /* 0x009896800000895d */ /* 0x004fea0003900000 */
[----:B------:R-:W2:Y:S02]  /*bc70*/  @!P0 SYNCS.PHASECHK.TRANS64 P0, [R91+URZ+0x60], R6 ;  /* 0x000060065b0085a7 */ /* 0x000ea400080010ff */
[----:B--2---:R-:W-:Y:S05]  /*bc80*/  @!P0 BRA `(.L_x_127) ;  /* 0xfffffffc00f08947 */ /* 0x004fea000383ffff */
[----:B------:R-:W-:Y:S05]  /*bc90*/  BRA `(.L_x_126) ;  /* 0xffffffc000107947 */ /* 0x000fea000383ffff */
.L_x_135:
[----:B-1----:R1:W2:Y:S02]  /*bca0*/  SYNCS.PHASECHK.TRANS64.TRYWAIT P0, [R92+URZ+0x60], R5 ;  /* 0x000060055c0075a7 */ /* 0x0022a400080011ff */
[----:B--2---:R-:W-:Y:S05]  /*bcb0*/  @!P0 NANOSLEEP.SYNCS 0x989680 ;  /* 0x009896800000895d */ /* 0x004fea0003900000 */
[----:B------:R-:W2:Y:S02]  /*bcc0*/  @!P0 SYNCS.PHASECHK.TRANS64 P0, [R92+URZ+0x60], R5 ;  /* 0x000060055c0085a7 */ /* 0x000ea400080010ff */
[----:B--2---:R-:W-:Y:S05]  /*bcd0*/  @!P0 BRA `(.L_x_135) ;  /* 0xfffffffc00f08947 */ /* 0x004fea000383ffff */
[----:B------:R-:W-:Y:S05]  /*bce0*/  BRA `(.L_x_134) ;  /* 0xffffffc800607947 */ /* 0x000fea000383ffff */
.L_x_143:
[----:B-1----:R1:W2:Y:S02]  /*bcf0*/  SYNCS.PHASECHK.TRANS64.TRYWAIT P0, [R92+URZ+0x60], R5 ;  /* 0x000060055c0075a7 */ /* 0x0022a400080011ff */
[----:B--2---:R-:W-:Y:S05]  /*bd00*/  @!P0 NANOSLEEP.SYNCS 0x989680 ;  /* 0x009896800000895d */ /* 0x004fea0003900000 */
[----:B------:R-:W2:Y:S02]  /*bd10*/  @!P0 SYNCS.PHASECHK.TRANS64 P0, [R92+URZ+0x60], R5 ;  /* 0x000060055c0085a7 */ /* 0x000ea400080010ff */
[----:B--2---:R-:W-:Y:S05]  /*bd20*/  @!P0 BRA `(.L_x_143) ;  /* 0xfffffffc00f08947 */ /* 0x004fea000383ffff */
[----:B------:R-:W-:Y:S05]  /*bd30*/  BRA `(.L_x_142) ;  /* 0xffffffd000c07947 */ /* 0x000fea000383ffff */
.L_x_151:
[----:B-1----:R1:W2:Y:S02]  /*bd40*/  SYNCS.PHASECHK.TRANS64.TRYWAIT P0, [R92+URZ+0x60], R5 ;  /* 0x000060055c0075a7 */ /* 0x0022a400080011ff */
[----:B--2---:R-:W-:Y:S05]  /*bd50*/  @!P0 NANOSLEEP.SYNCS 0x989680 ;  /* 0x009896800000895d */ /* 0x004fea0003900000 */
[----:B------:R-:W2:Y:S02]  /*bd60*/  @!P0 SYNCS.PHASECHK.TRANS64 P0, [R92+URZ+0x60], R5 ;  /* 0x000060055c0085a7 */ /* 0x000ea400080010ff */
[----:B--2---:R-:W-:Y:S05]  /*bd70*/  @!P0 BRA `(.L_x_151) ;  /* 0xfffffffc00f08947 */ /* 0x004fea000383ffff */
[----:B------:R-:W-:Y:S05]  /*bd80*/  BRA `(.L_x_150) ;  /* 0xffffffdc00147947 */ /* 0x000fea000383ffff */
.L_x_159:
[----:B-1----:R1:W2:Y:S02]  /*bd90*/  SYNCS.PHASECHK.TRANS64.TRYWAIT P0, [R92+URZ+0x60], R5 ;  /* 0x000060055c0075a7 */ /* 0x0022a400080011ff */
[----:B--2---:R-:W-:Y:S05]  /*bda0*/  @!P0 NANOSLEEP.SYNCS 0x989680 ;  /* 0x009896800000895d */ /* 0x004fea0003900000 */
[----:B------:R-:W2:Y:S02]  /*bdb0*/  @!P0 SYNCS.PHASECHK.TRANS64 P0, [R92+URZ+0x60], R5 ;  /* 0x000060055c0085a7 */ /* 0x000ea400080010ff */
[----:B--2---:R-:W-:Y:S05]  /*bdc0*/  @!P0 BRA `(.L_x_159) ;  /* 0xfffffffc00f08947 */ /* 0x004fea000383ffff */
[----:B------:R-:W-:Y:S05]  /*bdd0*/  BRA `(.L_x_158) ;  /* 0xffffffe400687947 */ /* 0x000fea000383ffff */
        .weak           $__internal_0_$__cuda_sm10x_tcgen05_guardrail_trap_col_being_dealloced_not_returned_by_alloc
        .type           $__internal_0_$__cuda_sm10x_tcgen05_guardrail_trap_col_being_dealloced_not_returned_by_alloc,@function
        .size           $__internal_0_$__cuda_sm10x_tcgen05_guardrail_trap_col_being_dealloced_not_returned_by_alloc,($__internal_1_$__cuda_sm10x_tcgen05_guardrail_trap_phase_invalid_during_alloc - $__internal_0_$__cuda_sm10x_tcgen05_guardrail_trap_col_being_dealloced_not_returned_by_alloc)
$__internal_0_$__cuda_sm10x_tcgen05_guardrail_trap_col_being_dealloced_not_returned_by_alloc:
[----:B------:R-:W-:Y:S05]  /*bde0*/  BPT.TRAP 0x1 ;  /* 0x000000040000795c */ /* 0x000fea0000300000 */
[----:B------:R-:W-:-:S04]  /*bdf0*/  HFMA2 R3, -RZ, RZ, 0, 0 ;  /* 0x00000000ff037431 */ /* 0x000fc800000001ff */
[----:B------:R-:W-:Y:S05]  /*be00*/  RET.REL.NODEC R2 `(_ZN7cutlass13device_kernelINS_4gemm6kernel13GemmUniversalIN4cute5tupleIJiiiiEEENS1_10collective13CollectiveMmaINS1_35MainloopSm100TmaUmmaWarpSpecializedILi6ELi2ELi4ENS5_IJNS4_1CILi1EEESB_SB_EEEEENS5_IJNSA_ILi128EEESE_NSA_ILi32EEEEEENS_10tfloat32_tENS5_IJlSB_lEEESH_SI_NS4_8TiledMMAINS4_8MMA_AtomIJNS4_17SM100_MMA_TF32_SSISH_SH_fLi128ELi128ELNS4_4UMMA5MajorE0ELSN_0ELNSM_7ScaleInE0ELSO_0EEEEEENS4_6LayoutISC_NS5_IJNSA_ILi0EEESS_SS_EEEEENS5_IJNS4_10UnderscoreESV_SV_EEEEENS4_13SM90_TMA_LOADENS4_14ComposedLayoutINS4_7SwizzleILi3ELi4ELi3EEENS4_18smem_ptr_flag_bitsILi32EEENSR_INS5_IJNSA_ILi8EEESF_EEENS5_IJSF_SB_EEEEEEEvNS4_8identityESY_S18_vS19_EENS_8epilogue10collective18CollectiveEpilogueINS1B_23Sm100TmaWarpSpecializedILi4ELi2ELi16ELb1ELb0EEEJSG_NS5_IJNSR_ISE_SB_EENSR_INSA_ILi16EEESB_EEEEESH_SI_SH_SI_NS1B_6fusion15FusionCallbacksIS1F_NS1K_17LinearCombinationISH_fSH_fLNS_15FloatRoundStyleE2EEESG_S1J_JEEENS4_5SM1004TMEM4LOAD26SM100_TMEM_LOAD_32dp32b16xESY_NSZ_INS10_ILi2ELi4ELi3EEES13_NSR_INS5_IJS14_S1H_EEENS5_IJS1H_SB_EEEEEEENS4_39AutoVectorizingCopyWithAssumedAlignmentILi128EEENS4_14SM90_TMA_STOREES1Y_S20_S20_EEEvvEEEEvNT_6ParamsE) ;  /* 0xffffff40027c7950 */ /* 0x000fea0003c3ffff */
        .weak           $__internal_1_$__cuda_sm10x_tcgen05_guardrail_trap_phase_invalid_during_alloc
        .type           $__internal_1_$__cuda_sm10x_tcgen05_guardrail_trap_phase_invalid_during_alloc,@function
        .size           $__internal_1_$__cuda_sm10x_tcgen05_guardrail_trap_phase_invalid_during_alloc,($__internal_2_$__cuda_sm10x_tcgen05_guardrail_trap_unallocated_columns_being_dealloced - $__internal_1_$__cuda_sm10x_tcgen05_guardrail_trap_phase_invalid_during_alloc)
$__internal_1_$__cuda_sm10x_tcgen05_guardrail_trap_phase_invalid_during_alloc:
[----:B------:R-:W-:Y:S05]  /*be10*/  BPT.TRAP 0x1 ;  /* 0x000000040000795c */ /* 0x000fea0000300000 */
[----:B------:R-:W-:-:S04]  /*be20*/  MOV R3, 0x0 ;  /* 0x0000000000037802 */ /* 0x000fc80000000f00 */
[----:B------:R-:W-:Y:S05]  /*be30*/  RET.REL.NODEC R2 `(_ZN7cutlass13device_kernelINS_4gemm6kernel13GemmUniversalIN4cute5tupleIJiiiiEEENS1_10collective13CollectiveMmaINS1_35MainloopSm100TmaUmmaWarpSpecializedILi6ELi2ELi4ENS5_IJNS4_1CILi1EEESB_SB_EEEEENS5_IJNSA_ILi128EEESE_NSA_ILi32EEEEEENS_10tfloat32_tENS5_IJlSB_lEEESH_SI_NS4_8TiledMMAINS4_8MMA_AtomIJNS4_17SM100_MMA_TF32_SSISH_SH_fLi128ELi128ELNS4_4UMMA5MajorE0ELSN_0ELNSM_7ScaleInE0ELSO_0EEEEEENS4_6LayoutISC_NS5_IJNSA_ILi0EEESS_SS_EEEEENS5_IJNS4_10UnderscoreESV_SV_EEEEENS4_13SM90_TMA_LOADENS4_14ComposedLayoutINS4_7SwizzleILi3ELi4ELi3EEENS4_18smem_ptr_flag_bitsILi32EEENSR_INS5_IJNSA_ILi8EEESF_EEENS5_IJSF_SB_EEEEEEEvNS4_8identityESY_S18_vS19_EENS_8epilogue10collective18CollectiveEpilogueINS1B_23Sm100TmaWarpSpecializedILi4ELi2ELi16ELb1ELb0EEEJSG_NS5_IJNSR_ISE_SB_EENSR_INSA_ILi16EEESB_EEEEESH_SI_SH_SI_NS1B_6fusion15FusionCallbacksIS1F_NS1K_17LinearCombinationISH_fSH_fLNS_15FloatRoundStyleE2EEESG_S1J_JEEENS4_5SM1004TMEM4LOAD26SM100_TMEM_LOAD_32dp32b16xESY_NSZ_INS10_ILi2ELi4ELi3EEES13_NSR_INS5_IJS14_S1H_EEENS5_IJS1H_SB_EEEEEEENS4_39AutoVectorizingCopyWithAssumedAlignmentILi128EEENS4_14SM90_TMA_STOREES1Y_S20_S20_EEEvvEEEEvNT_6ParamsE) ;  /* 0xffffff4002707950 */ /* 0x000fea0003c3ffff */
        .weak           $__internal_2_$__cuda_sm10x_tcgen05_guardrail_trap_unallocated_columns_being_dealloced
        .type           $__internal_2_$__cuda_sm10x_tcgen05_guardrail_trap_unallocated_columns_being_dealloced,@function
        .size           $__internal_2_$__cuda_sm10x_tcgen05_guardrail_trap_unallocated_columns_being_dealloced,(.L_x_226 - $__internal_2_$__cuda_sm10x_tcgen05_guardrail_trap_unallocated_columns_being_dealloced)
$__internal_2_$__cuda_sm10x_tcgen05_guardrail_trap_unallocated_columns_being_dealloced:
[----:B------:R-:W-:Y:S05]  /*be40*/  BPT.TRAP 0x1 ;  /* 0x000000040000795c */ /* 0x000fea0000300000 */
[----:B------:R-:W-:-:S04]  /*be50*/  HFMA2 R3, -RZ, RZ, 0, 0 ;  /* 0x00000000ff037431 */ /* 0x000fc800000001ff */
[----:B------:R-:W-:Y:S05]  /*be60*/  RET.REL.NODEC R2 `(_ZN7cutlass13device_kernelINS_4gemm6kernel13GemmUniversalIN4cute5tupleIJiiiiEEENS1_10collective13CollectiveMmaINS1_35MainloopSm100TmaUmmaWarpSpecializedILi6ELi2ELi4ENS5_IJNS4_1CILi1EEESB_SB_EEEEENS5_IJNSA_ILi128EEESE_NSA_ILi32EEEEEENS_10tfloat32_tENS5_IJlSB_lEEESH_SI_NS4_8TiledMMAINS4_8MMA_AtomIJNS4_17SM100_MMA_TF32_SSISH_SH_fLi128ELi128ELNS4_4UMMA5MajorE0ELSN_0ELNSM_7ScaleInE0ELSO_0EEEEEENS4_6LayoutISC_NS5_IJNSA_ILi0EEESS_SS_EEEEENS5_IJNS4_10UnderscoreESV_SV_EEEEENS4_13SM90_TMA_LOADENS4_14ComposedLayoutINS4_7SwizzleILi3ELi4ELi3EEENS4_18smem_ptr_flag_bitsILi32EEENSR_INS5_IJNSA_ILi8EEESF_EEENS5_IJSF_SB_EEEEEEEvNS4_8identityESY_S18_vS19_EENS_8epilogue10collective18CollectiveEpilogueINS1B_23Sm100TmaWarpSpecializedILi4ELi2ELi16ELb1ELb0EEEJSG_NS5_IJNSR_ISE_SB_EENSR_INSA_ILi16EEESB_EEEEESH_SI_SH_SI_NS1B_6fusion15FusionCallbacksIS1F_NS1K_17LinearCombinationISH_fSH_fLNS_15FloatRoundStyleE2EEESG_S1J_JEEENS4_5SM1004TMEM4LOAD26SM100_TMEM_LOAD_32dp32b16xESY_NSZ_INS10_ILi2ELi4ELi3EEES13_NSR_INS5_IJS14_S1H_EEENS5_IJS1H_SB_EEEEEEENS4_39AutoVectorizingCopyWithAssumedAlignmentILi128EEENS4_14SM90_TMA_STOREES1Y_S20_S20_EEEvvEEEEvNT_6ParamsE) ;  /* 0xffffff4002647950 */ /* 0x000fea0003c3ffff */
.L_x_225:
[----:B------:R-:W-:-:S00]  /*be70*/  BRA `(.L_x_225) ;  /* 0xfffffffc00fc7947 */ /* 0x000fc0000383ffff */
[----:B------:R-:W-:-:S00]  /*be80*/  NOP ;  /* 0x0000000000007918 */ /* 0x000fc00000000000 */
[----:B------:R-:W-:-:S00]  /*be90*/  NOP ;  /* 0x0000000000007918 */ /* 0x000fc00000000000 */
[----:B------:R-:W-:-:S00]  /*bea0*/  NOP ;  /* 0x0000000000007918 */ /* 0x000fc00000000000 */
[----:B------:R-:W-:-:S00]  /*beb0*/  NOP ;  /* 0x0000000000007918 */ /* 0x000fc00000000000 */
[----:B------:R-:W-:-:S00]  /*bec0*/  NOP ;  /* 0x0000000000007918 */ /* 0x000fc00000000000 */
[----:B------:R-:W-:-:S00]  /*bed0*/  NOP ;  /* 0x0000000000007918 */ /* 0x000fc00000000000 */
[----:B------:R-:W-:-:S00]  /*bee0*/  NOP ;  /* 0x0000000000007918 */ /* 0x000fc00000000000 */
[----:B------:R-:W-:-:S00]  /*bef0*/  NOP ;  /* 0x0000000000007918 */ /* 0x000fc00000000000 */
.L_x_226:


//--------------------- .nv.global.init           --------------------------
	.section	.nv.global.init,"aw",@progbits
.nv.global.init:
	.type		$str$27,@object
	.size		$str$27,($str$28 - $str$27)
$str$27:
        /*0000*/ 	.byte	0x28, 0x61, 0x64, 0x64, 0x72, 0x65, 0x73, 0x73, 0x20, 0x26, 0x20, 0x6d, 0x61, 0x73, 0x6b, 0x29
        /*0010*/ 	.byte	0x20, 0x3d, 0x3d, 0x20, 0x30, 0x00
	.type		$str$28,@object
	.size		$str$28,($str$26 - $str$28)
$str$28:
        /*0016*/ 	.byte	0x2f, 0x74, 0x6d, 0x70, 0x2f, 0x63, 0x75, 0x74, 0x6c, 0x61, 0x73, 0x73, 0x5f, 0x73, 0x77, 0x65
        /*0026*/ 	.byte	0x65, 0x70, 0x5f, 0x73, 0x72, 0x63, 0x2f, 0x69, 0x6e, 0x63, 0x6c, 0x75, 0x64, 0x65, 0x2f, 0x63
        /*0036*/ 	.byte	0x75, 0x74, 0x65, 0x2f, 0x70, 0x6f, 0x69, 0x6e, 0x74, 0x65, 0x72, 0x5f, 0x66, 0x6c, 0x61, 0x67
        /*0046*/ 	.byte	0x67, 0x65, 0x64, 0x2e, 0x68, 0x70, 0x70, 0x00
	.type		$str$26,@object
	.size		$str$26,($str$25 - $str$26)
$str$26:
        /*004e*/ 	.byte	0x2f, 0x74, 0x6d, 0x70, 0x2f, 0x63, 0x75, 0x74, 0x6c, 0x61, 0x73, 0x73, 0x5f, 0x73, 0x77, 0x65
        /*005e*/ 	.byte	0x65, 0x70, 0x5f, 0x73, 0x72, 0x63, 0x2f, 0x69, 0x6e, 0x63, 0x6c, 0x75, 0x64, 0x65, 0x2f, 0x63
        /*006e*/ 	.byte	0x75, 0x74, 0x65, 0x2f, 0x61, 0x74, 0x6f, 0x6d, 0x2f, 0x63, 0x6f, 0x70, 0x79, 0x5f, 0x74, 0x72
        /*007e*/ 	.byte	0x61, 0x69, 0x74, 0x73, 0x5f, 0x73, 0x6d, 0x31, 0x30, 0x30, 0x2e, 0x68, 0x70, 0x70, 0x00
	.type		$str$25,@object
	.size		$str$25,(__unnamed_1 - $str$25)
$str$25:
        /*008d*/ 	.byte	0x28, 0x28, 0x75, 0x69, 0x6e, 0x74, 0x33, 0x32, 0x5f, 0x74, 0x28, 0x74, 0x68, 0x72, 0x65, 0x61
        /*009d*/ 	.byte	0x64, 0x49, 0x64, 0x78, 0x2e, 0x78, 0x29, 0x20, 0x2f, 0x20, 0x33, 0x32, 0x29, 0x20, 0x25, 0x20
        /*00ad*/ 	.byte	0x34, 0x29, 0x20, 0x3d, 0x3d, 0x20, 0x28, 0x28, 0x28, 0x74, 0x6d, 0x65, 0x6d, 0x5f, 0x61, 0x64
        /*00bd*/ 	.byte	0x64, 0x72, 0x20, 0x3e, 0x3e, 0x20, 0x31, 0x36, 0x29, 0x20, 0x2f, 0x20, 0x33, 0x32, 0x29, 0x20
        /*00cd*/ 	.byte	0x25, 0x20, 0x34, 0x29, 0x00
	.type		__unnamed_1,@object
	.size		__unnamed_1,(__unnamed_2 - __unnamed_1)
__unnamed_1:
        /*00d2*/ 	.byte	0x61, 0x75, 0x74, 0x6f, 0x20, 0x63, 0x75, 0x74, 0x65, 0x3a, 0x3a, 0x61, 0x73, 0x5f, 0x70, 0x6f
        /* <DEDUP_REMOVED lines=24> */
        /*0262*/ 	.byte	0x32, 0x30, 0x34, 0x38, 0x3e, 0x3e, 0x3e, 0x3e, 0x5d, 0x00
	.type		__unnamed_2,@object
	.size		__unnamed_2,(.L_2 - __unnamed_2)
__unnamed_2:
        /* <DEDUP_REMOVED lines=42> */
        /*050c*/ 	.byte	0x3e, 0x5d, 0x00
.L_2:


//--------------------- .nv.shared._ZN7cutlass13device_kernelINS_4gemm6kernel13GemmUniversalIN4cute5tupleIJiiiiEEENS1_10collective13CollectiveMmaINS1_35MainloopSm100TmaUmmaWarpSpecializedILi6ELi2ELi4ENS5_IJNS4_1CILi1EEESB_SB_EEEEENS5_IJNSA_ILi128EEESE_NSA_ILi32EEEEEENS_10tfloat32_tENS5_IJlSB_lEEESH_SI_NS4_8TiledMMAINS4_8MMA_AtomIJNS4_17SM100_MMA_TF32_SSISH_SH_fLi128ELi128ELNS4_4UMMA5MajorE0ELSN_0ELNSM_7ScaleInE0ELSO_0EEEEEENS4_6LayoutISC_NS5_IJNSA_ILi0EEESS_SS_EEEEENS5_IJNS4_10UnderscoreESV_SV_EEEEENS4_13SM90_TMA_LOADENS4_14ComposedLayoutINS4_7SwizzleILi3ELi4ELi3EEENS4_18smem_ptr_flag_bitsILi32EEENSR_INS5_IJNSA_ILi8EEESF_EEENS5_IJSF_SB_EEEEEEEvNS4_8identityESY_S18_vS19_EENS_8epilogue10collective18CollectiveEpilogueINS1B_23Sm100TmaWarpSpecializedILi4ELi2ELi16ELb1ELb0EEEJSG_NS5_IJNSR_ISE_SB_EENSR_INSA_ILi16EEESB_EEEEESH_SI_SH_SI_NS1B_6fusion15FusionCallbacksIS1F_NS1K_17LinearCombinationISH_fSH_fLNS_15FloatRoundStyleE2EEESG_S1J_JEEENS4_5SM1004TMEM4LOAD26SM100_TMEM_LOAD_32dp32b16xESY_NSZ_INS10_ILi2ELi4ELi3EEES13_NSR_INS5_IJS14_S1H_EEENS5_IJS1H_SB_EEEEEEENS4_39AutoVectorizingCopyWithAssumedAlignmentILi128EEENS4_14SM90_TMA_STOREES1Y_S20_S20_EEEvvEEEEvNT_6ParamsE --------------------------
	.section	.nv.shared._ZN7cutlass13device_kernelINS_4gemm6kernel13GemmUniversalIN4cute5tupleIJiiiiEEENS1_10collective13CollectiveMmaINS1_35MainloopSm100TmaUmmaWarpSpecializedILi6ELi2ELi4ENS5_IJNS4_1CILi1EEESB_SB_EEEEENS5_IJNSA_ILi128EEESE_NSA_ILi32EEEEEENS_10tfloat32_tENS5_IJlSB_lEEESH_SI_NS4_8TiledMMAINS4_8MMA_AtomIJNS4_17SM100_MMA_TF32_SSISH_SH_fLi128ELi128ELNS4_4UMMA5MajorE0ELSN_0ELNSM_7ScaleInE0ELSO_0EEEEEENS4_6LayoutISC_NS5_IJNSA_ILi0EEESS_SS_EEEEENS5_IJNS4_10UnderscoreESV_SV_EEEEENS4_13SM90_TMA_LOADENS4_14ComposedLayoutINS4_7SwizzleILi3ELi4ELi3EEENS4_18smem_ptr_flag_bitsILi32EEENSR_INS5_IJNSA_ILi8EEESF_EEENS5_IJSF_SB_EEEEEEEvNS4_8identityESY_S18_vS19_EENS_8epilogue10collective18CollectiveEpilogueINS1B_23Sm100TmaWarpSpecializedILi4ELi2ELi16ELb1ELb0EEEJSG_NS5_IJNSR_ISE_SB_EENSR_INSA_ILi16EEESB_EEEEESH_SI_SH_SI_NS1B_6fusion15FusionCallbacksIS1F_NS1K_17LinearCombinationISH_fSH_fLNS_15FloatRoundStyleE2EEESG_S1J_JEEENS4_5SM1004TMEM4LOAD26SM100_TMEM_LOAD_32dp32b16xESY_NSZ_INS10_ILi2ELi4ELi3EEES13_NSR_INS5_IJS14_S1H_EEENS5_IJS1H_SB_EEEEEEENS4_39AutoVectorizingCopyWithAssumedAlignmentILi128EEENS4_14SM90_TMA_STOREES1Y_S20_S20_EEEvvEEEEvNT_6ParamsE,"aw",@nobits
	.sectionflags	@""
	.align	16
	.zero		1024


//--------------------- .nv.shared.reserved.0     --------------------------
	.section	.nv.shared.reserved.0,"aw",@nobits
	.weak		__nv_reservedSMEM_offset_0_alias
	.size		__nv_reservedSMEM_offset_0_alias, 0, 64
	.other		__nv_reservedSMEM_offset_0_alias,@"STO_CUDA_RESERVED_SHARED STV_DEFAULT"
__nv_reservedSMEM_offset_0_alias:
	.zero		0
.nv.shared.reserved.0:
	.zero		64
	.weak		__nv_reservedSMEM_tcgen05_partition
	.type		__nv_reservedSMEM_tcgen05_partition,@object
	.size		__nv_reservedSMEM_tcgen05_partition,(.L_0 - __nv_reservedSMEM_tcgen05_partition)
__nv_reservedSMEM_tcgen05_partition:
	.zero		32
.L_0:


//--------------------- .nv.global                --------------------------
	.section	.nv.global,"aw",@nobits
.nv.global:
	.type		_ZN40_INTERNAL_718c78b8_4_k_cu_00ff6d6d_220474cute1_E,@object
	.size		_ZN40_INTERNAL_718c78b8_4_k_cu_00ff6d6d_220474cute1_E,(_ZN40_INTERNAL_718c78b8_4_k_cu_00ff6d6d_220474cuda3std3__45__cpo6cbeginE - _ZN40_INTERNAL_718c78b8_4_k_cu_00ff6d6d_220474cute1_E)
_ZN40_INTERNAL_718c78b8_4_k_cu_00ff6d6d_220474cute1_E:
	.zero		1
	.type		_ZN40_INTERNAL_718c78b8_4_k_cu_00ff6d6d_220474cuda3std3__45__cpo6cbeginE,@object
	.size		_ZN40_INTERNAL_718c78b8_4_k_cu_00ff6d6d_220474cuda3std3__45__cpo6cbeginE,(_ZN40_INTERNAL_718c78b8_4_k_cu_00ff6d6d_220474cuda3std3__48in_placeE - _ZN40_INTERNAL_718c78b8_4_k_cu_00ff6d6d_220474cuda3std3__45__cpo6cbeginE)
_ZN40_INTERNAL_718c78b8_4_k_cu_00ff6d6d_220474cuda3std3__45__cpo6cbeginE:
	.zero		1
	.type		_ZN40_INTERNAL_718c78b8_4_k_cu_00ff6d6d_220474cuda3std3__48in_placeE,@object
	.size		_ZN40_INTERNAL_718c78b8_4_k_cu_00ff6d6d_220474cuda3std3__48in_placeE,(_ZN40_INTERNAL_718c78b8_4_k_cu_00ff6d6d_220474cuda3std6ranges3__45__cpo9iter_moveE - _ZN40_INTERNAL_718c78b8_4_k_cu_00ff6d6d_220474cuda3std3__48in_placeE)
_ZN40_INTERNAL_718c78b8_4_k_cu_00ff6d6d_220474cuda3std3__48in_placeE:
	.zero		1
	.type		_ZN40_INTERNAL_718c78b8_4_k_cu_00ff6d6d_220474cuda3std6ranges3__45__cpo9iter_moveE,@object
	.size		_ZN40_INTERNAL_718c78b8_4_k_cu_00ff6d6d_220474cuda3std6ranges3__45__cpo9iter_moveE,(_ZN40_INTERNAL_718c78b8_4_k_cu_00ff6d6d_220474cuda3std3__45__cpo5beginE - _ZN40_INTERNAL_718c78b8_4_k_cu_00ff6d6d_220474cuda3std6ranges3__45__cpo9iter_moveE)
_ZN40_INTERNAL_718c78b8_4_k_cu_00ff6d6d_220474cuda3std6ranges3__45__cpo9iter_moveE:
	.zero		1
	.type		_ZN40_INTERNAL_718c78b8_4_k_cu_00ff6d6d_220474cuda3std3__45__cpo5beginE,@object
	.size		_ZN40_INTERNAL_718c78b8_4_k_cu_00ff6d6d_220474cuda3std3__45__cpo5beginE,(_ZN40_INTERNAL_718c78b8_4_k_cu_00ff6d6d_220474cuda3std3__442_GLOBAL__N__718c78b8_4_k_cu_00ff6d6d_220476ignoreE - _ZN40_INTERNAL_718c78b8_4_k_cu_00ff6d6d_220474cuda3std3__45__cpo5beginE)
_ZN40_INTERNAL_718c78b8_4_k_cu_00ff6d6d_220474cuda3std3__45__cpo5beginE:
	.zero		1
	.type		_ZN40_INTERNAL_718c78b8_4_k_cu_00ff6d6d_220474cuda3std3__442_GLOBAL__N__718c78b8_4_k_cu_00ff6d6d_220476ignoreE,@object
	.size		_ZN40_INTERNAL_718c78b8_4_k_cu_00ff6d6d_220474cuda3std3__442_GLOBAL__N__718c78b8_4_k_cu_00ff6d6d_220476ignoreE,(_ZN40_INTERNAL_718c78b8_4_k_cu_00ff6d6d_220474cute7productE - _ZN40_INTERNAL_718c78b8_4_k_cu_00ff6d6d_220474cuda3std3__442_GLOBAL__N__718c78b8_4_k_cu_00ff6d6d_220476ignoreE)
_ZN40_INTERNAL_718c78b8_4_k_cu_00ff6d6d_220474cuda3std3__442_GLOBAL__N__718c78b8_4_k_cu_00ff6d6d_220476ignoreE:
	.zero		1
	.type		_ZN40_INTERNAL_718c78b8_4_k_cu_00ff6d6d_220474cute7productE,@object
	.size		_ZN40_INTERNAL_718c78b8_4_k_cu_00ff6d6d_220474cute7productE,(_ZN40_INTERNAL_718c78b8_4_k_cu_00ff6d6d_220474cuda3std3__45__cpo3endE - _ZN40_INTERNAL_718c78b8_4_k_cu_00ff6d6d_220474cute7productE)
_ZN40_INTERNAL_718c78b8_4_k_cu_00ff6d6d_220474cute7productE:
	.zero		1
	.type		_ZN40_INTERNAL_718c78b8_4_k_cu_00ff6d6d_220474cuda3std3__45__cpo3endE,@object
	.size		_ZN40_INTERNAL_718c78b8_4_k_cu_00ff6d6d_220474cuda3std3__45__cpo3endE,(_ZN40_INTERNAL_718c78b8_4_k_cu_00ff6d6d_220474cuda3std3__419piecewise_constructE - _ZN40_INTERNAL_718c78b8_4_k_cu_00ff6d6d_220474cuda3std3__45__cpo3endE)
_ZN40_INTERNAL_718c78b8_4_k_cu_00ff6d6d_220474cuda3std3__45__cpo3endE:
	.zero		1
	.type		_ZN40_INTERNAL_718c78b8_4_k_cu_00ff6d6d_220474cuda3std3__419piecewise_constructE,@object
	.size		_ZN40_INTERNAL_718c78b8_4_k_cu_00ff6d6d_220474cuda3std3__419piecewise_constructE,(_ZN40_INTERNAL_718c78b8_4_k_cu_00ff6d6d_220474cuda3std3__45__cpo4cendE - _ZN40_INTERNAL_718c78b8_4_k_cu_00ff6d6d_220474cuda3std3__419piecewise_constructE)
_ZN40_INTERNAL_718c78b8_4_k_cu_00ff6d6d_220474cuda3std3__419piecewise_constructE:
	.zero		1
	.type		_ZN40_INTERNAL_718c78b8_4_k_cu_00ff6d6d_220474cuda3std3__45__cpo4cendE,@object
	.size		_ZN40_INTERNAL_718c78b8_4_k_cu_00ff6d6d_220474cuda3std3__45__cpo4cendE,(_ZN40_INTERNAL_718c78b8_4_k_cu_00ff6d6d_220474cuda3std6ranges3__45__cpo4swapE - _ZN40_INTERNAL_718c78b8_4_k_cu_00ff6d6d_220474cuda3std3__45__cpo4cendE)
_ZN40_INTERNAL_718c78b8_4_k_cu_00ff6d6d_220474cuda3std3__45__cpo4cendE:
	.zero		1
	.type		_ZN40_INTERNAL_718c78b8_4_k_cu_00ff6d6d_220474cuda3std6ranges3__45__cpo4swapE,@object
	.size		_ZN40_INTERNAL_718c78b8_4_k_cu_00ff6d6d_220474cuda3std6ranges3__45__cpo4swapE,(.L_10 - _ZN40_INTERNAL_718c78b8_4_k_cu_00ff6d6d_220474cuda3std6ranges3__45__cpo4swapE)
_ZN40_INTERNAL_718c78b8_4_k_cu_00ff6d6d_220474cuda3std6ranges3__45__cpo4swapE:
	.zero		1
.L_10:


//--------------------- .nv.constant0._ZN7cutlass13device_kernelINS_4gemm6kernel13GemmUniversalIN4cute5tupleIJiiiiEEENS1_10collective13CollectiveMmaINS1_35MainloopSm100TmaUmmaWarpSpecializedILi6ELi2ELi4ENS5_IJNS4_1CILi1EEESB_SB_EEEEENS5_IJNSA_ILi128EEESE_NSA_ILi32EEEEEENS_10tfloat32_tENS5_IJlSB_lEEESH_SI_NS4_8TiledMMAINS4_8MMA_AtomIJNS4_17SM100_MMA_TF32_SSISH_SH_fLi128ELi128ELNS4_4UMMA5MajorE0ELSN_0ELNSM_7ScaleInE0ELSO_0EEEEEENS4_6LayoutISC_NS5_IJNSA_ILi0EEESS_SS_EEEEENS5_IJNS4_10UnderscoreESV_SV_EEEEENS4_13SM90_TMA_LOADENS4_14ComposedLayoutINS4_7SwizzleILi3ELi4ELi3EEENS4_18smem_ptr_flag_bitsILi32EEENSR_INS5_IJNSA_ILi8EEESF_EEENS5_IJSF_SB_EEEEEEEvNS4_8identityESY_S18_vS19_EENS_8epilogue10collective18CollectiveEpilogueINS1B_23Sm100TmaWarpSpecializedILi4ELi2ELi16ELb1ELb0EEEJSG_NS5_IJNSR_ISE_SB_EENSR_INSA_ILi16EEESB_EEEEESH_SI_SH_SI_NS1B_6fusion15FusionCallbacksIS1F_NS1K_17LinearCombinationISH_fSH_fLNS_15FloatRoundStyleE2EEESG_S1J_JEEENS4_5SM1004TMEM4LOAD26SM100_TMEM_LOAD_32dp32b16xESY_NSZ_INS10_ILi2ELi4ELi3EEES13_NSR_INS5_IJS14_S1H_EEENS5_IJS1H_SB_EEEEEEENS4_39AutoVectorizingCopyWithAssumedAlignmentILi128EEENS4_14SM90_TMA_STOREES1Y_S20_S20_EEEvvEEEEvNT_6ParamsE --------------------------
	.section	.nv.constant0._ZN7cutlass13device_kernelINS_4gemm6kernel13GemmUniversalIN4cute5tupleIJiiiiEEENS1_10collective13CollectiveMmaINS1_35MainloopSm100TmaUmmaWarpSpecializedILi6ELi2ELi4ENS5_IJNS4_1CILi1EEESB_SB_EEEEENS5_IJNSA_ILi128EEESE_NSA_ILi32EEEEEENS_10tfloat32_tENS5_IJlSB_lEEESH_SI_NS4_8TiledMMAINS4_8MMA_AtomIJNS4_17SM100_MMA_TF32_SSISH_SH_fLi128ELi128ELNS4_4UMMA5MajorE0ELSN_0ELNSM_7ScaleInE0ELSO_0EEEEEENS4_6LayoutISC_NS5_IJNSA_ILi0EEESS_SS_EEEEENS5_IJNS4_10UnderscoreESV_SV_EEEEENS4_13SM90_TMA_LOADENS4_14ComposedLayoutINS4_7SwizzleILi3ELi4ELi3EEENS4_18smem_ptr_flag_bitsILi32EEENSR_INS5_IJNSA_ILi8EEESF_EEENS5_IJSF_SB_EEEEEEEvNS4_8identityESY_S18_vS19_EENS_8epilogue10collective18CollectiveEpilogueINS1B_23Sm100TmaWarpSpecializedILi4ELi2ELi16ELb1ELb0EEEJSG_NS5_IJNSR_ISE_SB_EENSR_INSA_ILi16EEESB_EEEEESH_SI_SH_SI_NS1B_6fusion15FusionCallbacksIS1F_NS1K_17LinearCombinationISH_fSH_fLNS_15FloatRoundStyleE2EEESG_S1J_JEEENS4_5SM1004TMEM4LOAD26SM100_TMEM_LOAD_32dp32b16xESY_NSZ_INS10_ILi2ELi4ELi3EEES13_NSR_INS5_IJS14_S1H_EEENS5_IJS1H_SB_EEEEEEENS4_39AutoVectorizingCopyWithAssumedAlignmentILi128EEENS4_14SM90_TMA_STOREES1Y_S20_S20_EEEvvEEEEvNT_6ParamsE,"a",@progbits
	.sectionflags	@""
	.align	4
.nv.constant0._ZN7cutlass13device_kernelINS_4gemm6kernel13GemmUniversalIN4cute5tupleIJiiiiEEENS1_10collective13CollectiveMmaINS1_35MainloopSm100TmaUmmaWarpSpecializedILi6ELi2ELi4ENS5_IJNS4_1CILi1EEESB_SB_EEEEENS5_IJNSA_ILi128EEESE_NSA_ILi32EEEEEENS_10tfloat32_tENS5_IJlSB_lEEESH_SI_NS4_8TiledMMAINS4_8MMA_AtomIJNS4_17SM100_MMA_TF32_SSISH_SH_fLi128ELi128ELNS4_4UMMA5MajorE0ELSN_0ELNSM_7ScaleInE0ELSO_0EEEEEENS4_6LayoutISC_NS5_IJNSA_ILi0EEESS_SS_EEEEENS5_IJNS4_10UnderscoreESV_SV_EEEEENS4_13SM90_TMA_LOADENS4_14ComposedLayoutINS4_7SwizzleILi3ELi4ELi3EEENS4_18smem_ptr_flag_bitsILi32EEENSR_INS5_IJNSA_ILi8EEESF_EEENS5_IJSF_SB_EEEEEEEvNS4_8identityESY_S18_vS19_EENS_8epilogue10collective18CollectiveEpilogueINS1B_23Sm100TmaWarpSpecializedILi4ELi2ELi16ELb1ELb0EEEJSG_NS5_IJNSR_ISE_SB_EENSR_INSA_ILi16EEESB_EEEEESH_SI_SH_SI_NS1B_6fusion15FusionCallbacksIS1F_NS1K_17LinearCombinationISH_fSH_fLNS_15FloatRoundStyleE2EEESG_S1J_JEEENS4_5SM1004TMEM4LOAD26SM100_TMEM_LOAD_32dp32b16xESY_NSZ_INS10_ILi2ELi4ELi3EEES13_NSR_INS5_IJS14_S1H_EEENS5_IJS1H_SB_EEEEEEENS4_39AutoVectorizingCopyWithAssumedAlignmentILi128EEENS4_14SM90_TMA_STOREES1Y_S20_S20_EEEvvEEEEvNT_6ParamsE:
	.zero		2944


//--------------------- SYMBOLS --------------------------

	.type		.nv.reservedSmem.offset0,@object
	.size		.nv.reservedSmem.offset0,0x4
	.type		.nv.reservedSmem.cap,@object
	.size		.nv.reservedSmem.cap,0x4
	.type		__assertfail,@function
